//
// Generated by NVIDIA NVVM Compiler
//
// Compiler Build ID: CL-36424714
// Cuda compilation tools, release 13.0, V13.0.88
// Based on NVVM 20.0.0
//

.version 9.0
.target sm_100
.address_size 64

	// .globl	setFloatKernel
.extern .func  (.param .b32 func_retval0) vprintf
(
	.param .b64 vprintf_param_0,
	.param .b64 vprintf_param_1
)
;
.global .align 4 .b8 precalc_xorwow_matrix[102400];
.global .align 4 .b8 precalc_xorwow_offset_matrix[102400];
.global .align 4 .b8 mrg32k3aM1[2304];
.global .align 4 .b8 mrg32k3aM2[2304];
.global .align 4 .b8 mrg32k3aM1SubSeq[2016];
.global .align 4 .b8 mrg32k3aM2SubSeq[2016];
.global .align 4 .b8 mrg32k3aM1Seq[2304];
.global .align 4 .b8 mrg32k3aM2Seq[2304];
.const .align 8 .b8 __cr_lgamma_table[72];
.global .align 1 .b8 $str[4] = {37, 100, 10};

.visible .entry setFloatKernel(
	.param .u64 .ptr .align 1 setFloatKernel_param_0,
	.param .u32 setFloatKernel_param_1,
	.param .f32 setFloatKernel_param_2
)
{
	.reg .pred 	%p<3>;
	.reg .b32 	%r<11>;
	.reg .b32 	%f<2>;
	.reg .b64 	%rd<5>;

	ld.param.u64 	%rd2, [setFloatKernel_param_0];
	ld.param.u32 	%r6, [setFloatKernel_param_1];
	ld.param.f32 	%f1, [setFloatKernel_param_2];
	mov.u32 	%r7, %ctaid.x;
	mov.u32 	%r1, %ntid.x;
	mov.u32 	%r8, %tid.x;
	mad.lo.s32 	%r10, %r7, %r1, %r8;
	setp.ge.u32 	%p1, %r10, %r6;
	@%p1 bra 	$L__BB0_3;
	mov.u32 	%r9, %nctaid.x;
	mul.lo.s32 	%r3, %r1, %r9;
	cvta.to.global.u64 	%rd1, %rd2;
$L__BB0_2:
	mul.wide.s32 	%rd3, %r10, 4;
	add.s64 	%rd4, %rd1, %rd3;
	st.global.f32 	[%rd4], %f1;
	add.s32 	%r10, %r10, %r3;
	setp.lt.u32 	%p2, %r10, %r6;
	@%p2 bra 	$L__BB0_2;
$L__BB0_3:
	ret;

}
	// .globl	gaussHorizontal
.visible .entry gaussHorizontal(
	.param .u64 .ptr .align 1 gaussHorizontal_param_0,
	.param .u64 .ptr .align 1 gaussHorizontal_param_1,
	.param .u64 .ptr .align 1 gaussHorizontal_param_2,
	.param .u32 gaussHorizontal_param_3,
	.param .u32 gaussHorizontal_param_4
)
{
	.local .align 8 .b8 	__local_depot1[8];
	.reg .b64 	%SP;
	.reg .b64 	%SPL;
	.reg .pred 	%p<8>;
	.reg .b32 	%r<30>;
	.reg .b32 	%f<61>;
	.reg .b64 	%rd<17>;

	mov.u64 	%SPL, __local_depot1;
	cvta.local.u64 	%SP, %SPL;
	ld.param.u64 	%rd5, [gaussHorizontal_param_0];
	ld.param.u64 	%rd6, [gaussHorizontal_param_1];
	ld.param.u64 	%rd7, [gaussHorizontal_param_2];
	ld.param.u32 	%r13, [gaussHorizontal_param_3];
	ld.param.u32 	%r14, [gaussHorizontal_param_4];
	mov.u32 	%r15, %ctaid.x;
	mov.u32 	%r1, %ntid.x;
	mov.u32 	%r16, %tid.x;
	mad.lo.s32 	%r28, %r15, %r1, %r16;
	mul.lo.s32 	%r3, %r14, %r13;
	setp.ge.s32 	%p1, %r28, %r3;
	@%p1 bra 	$L__BB1_8;
	add.s32 	%r4, %r13, -1;
	mov.u32 	%r17, %nctaid.x;
	mul.lo.s32 	%r5, %r1, %r17;
	cvta.to.global.u64 	%rd1, %rd7;
	cvta.to.global.u64 	%rd2, %rd6;
	cvta.to.global.u64 	%rd3, %rd5;
	add.u64 	%rd13, %SP, 0;
	mov.u64 	%rd15, $str;
$L__BB1_2:
	mul.wide.s32 	%rd8, %r28, 4;
	add.s64 	%rd9, %rd1, %rd8;
	ld.global.f32 	%f20, [%rd9];
	mul.f32 	%f21, %f20, 0f40400000;
	cvt.rpi.f32.f32 	%f22, %f21;
	fma.rn.f32 	%f23, %f22, 0f40000000, 0f3F800000;
	add.f32 	%f1, %f20, 0f358637BD;
	mul.wide.s32 	%rd10, %r28, 16;
	add.s64 	%rd4, %rd2, %rd10;
	mov.f32 	%f56, 0f00000000;
	st.global.v4.f32 	[%rd4], {%f56, %f56, %f56, %f56};
	mul.f32 	%f24, %f23, 0fBF000000;
	cvt.rzi.s32.f32 	%r29, %f24;
	cvt.rn.f32.s32 	%f25, %r29;
	mul.f32 	%f2, %f23, 0f3F000000;
	setp.ltu.f32 	%p2, %f2, %f25;
	mov.f32 	%f57, %f56;
	mov.f32 	%f58, %f56;
	mov.f32 	%f59, %f56;
	mov.f32 	%f60, %f56;
	@%p2 bra 	$L__BB1_5;
	rem.s32 	%r8, %r28, %r13;
	sub.s32 	%r9, %r28, %r8;
	mul.f32 	%f3, %f1, %f1;
	mov.f32 	%f56, 0f00000000;
$L__BB1_4:
	add.s32 	%r18, %r8, %r29;
	min.s32 	%r19, %r18, %r4;
	max.s32 	%r20, %r19, 0;
	add.s32 	%r21, %r9, %r20;
	mul.lo.s32 	%r22, %r29, %r29;
	neg.s32 	%r23, %r22;
	cvt.rn.f32.s32 	%f27, %r23;
	div.rn.f32 	%f28, %f27, %f3;
	fma.rn.f32 	%f29, %f28, 0f3BBB989D, 0f3F000000;
	cvt.sat.f32.f32 	%f30, %f29;
	mov.f32 	%f31, 0f4B400001;
	mov.f32 	%f32, 0f437C0000;
	fma.rm.f32 	%f33, %f30, %f32, %f31;
	add.f32 	%f34, %f33, 0fCB40007F;
	neg.f32 	%f35, %f34;
	fma.rn.f32 	%f36, %f28, 0f3FB8AA3B, %f35;
	fma.rn.f32 	%f37, %f28, 0f32A57060, %f36;
	mov.b32 	%r24, %f33;
	shl.b32 	%r25, %r24, 23;
	mov.b32 	%f38, %r25;
	ex2.approx.ftz.f32 	%f39, %f37;
	mul.f32 	%f40, %f39, %f38;
	add.f32 	%f60, %f60, %f40;
	mul.wide.s32 	%rd11, %r21, 16;
	add.s64 	%rd12, %rd3, %rd11;
	ld.global.v4.f32 	{%f41, %f42, %f43, %f44}, [%rd12];
	fma.rn.f32 	%f59, %f41, %f40, %f59;
	fma.rn.f32 	%f58, %f40, %f42, %f58;
	fma.rn.f32 	%f57, %f40, %f43, %f57;
	fma.rn.f32 	%f56, %f40, %f44, %f56;
	st.global.v4.f32 	[%rd4], {%f59, %f58, %f57, %f56};
	add.s32 	%r29, %r29, 1;
	cvt.rn.f32.s32 	%f45, %r29;
	setp.ge.f32 	%p3, %f2, %f45;
	@%p3 bra 	$L__BB1_4;
$L__BB1_5:
	div.rn.f32 	%f46, %f59, %f60;
	div.rn.f32 	%f47, %f58, %f60;
	div.rn.f32 	%f49, %f57, %f60;
	div.rn.f32 	%f50, %f56, %f60;
	st.global.v4.f32 	[%rd4], {%f46, %f47, %f49, %f50};
	setp.geu.f32 	%p4, %f46, 0f00000000;
	setp.geu.f32 	%p5, %f47, 0f00000000;
	or.pred  	%p6, %p4, %p5;
	@%p6 bra 	$L__BB1_7;
	cvta.to.local.u64 	%rd14, %rd13;
	st.local.u32 	[%rd14], %r28;
	cvta.global.u64 	%rd16, %rd15;
	{ // callseq 0, 0
	.param .b64 param0;
	st.param.b64 	[param0], %rd16;
	.param .b64 param1;
	st.param.b64 	[param1], %rd13;
	.param .b32 retval0;
	call.uni (retval0), 
	vprintf, 
	(
	param0, 
	param1
	);
	ld.param.b32 	%r26, [retval0];
	} // callseq 0
$L__BB1_7:
	add.s32 	%r28, %r28, %r5;
	setp.lt.s32 	%p7, %r28, %r3;
	@%p7 bra 	$L__BB1_2;
$L__BB1_8:
	ret;

}
	// .globl	gaussVertical
.visible .entry gaussVertical(
	.param .u64 .ptr .align 1 gaussVertical_param_0,
	.param .u64 .ptr .align 1 gaussVertical_param_1,
	.param .u64 .ptr .align 1 gaussVertical_param_2,
	.param .u32 gaussVertical_param_3,
	.param .u32 gaussVertical_param_4
)
{
	.reg .pred 	%p<5>;
	.reg .b32 	%r<27>;
	.reg .b32 	%f<60>;
	.reg .b64 	%rd<13>;

	ld.param.u64 	%rd5, [gaussVertical_param_0];
	ld.param.u64 	%rd6, [gaussVertical_param_1];
	ld.param.u64 	%rd7, [gaussVertical_param_2];
	ld.param.u32 	%r13, [gaussVertical_param_3];
	ld.param.u32 	%r14, [gaussVertical_param_4];
	mov.u32 	%r15, %ctaid.x;
	mov.u32 	%r1, %ntid.x;
	mov.u32 	%r16, %tid.x;
	mad.lo.s32 	%r25, %r15, %r1, %r16;
	mul.lo.s32 	%r3, %r14, %r13;
	setp.ge.s32 	%p1, %r25, %r3;
	@%p1 bra 	$L__BB2_6;
	sub.s32 	%r4, %r3, %r13;
	mov.u32 	%r17, %nctaid.x;
	mul.lo.s32 	%r5, %r1, %r17;
	cvta.to.global.u64 	%rd1, %rd7;
	cvta.to.global.u64 	%rd2, %rd6;
	cvta.to.global.u64 	%rd3, %rd5;
$L__BB2_2:
	mul.wide.s32 	%rd8, %r25, 4;
	add.s64 	%rd9, %rd1, %rd8;
	ld.global.f32 	%f20, [%rd9];
	mul.f32 	%f21, %f20, 0f40400000;
	cvt.rpi.f32.f32 	%f22, %f21;
	fma.rn.f32 	%f23, %f22, 0f40000000, 0f3F800000;
	add.f32 	%f1, %f20, 0f358637BD;
	mul.wide.s32 	%rd10, %r25, 16;
	add.s64 	%rd4, %rd2, %rd10;
	mov.f32 	%f55, 0f00000000;
	st.global.v4.f32 	[%rd4], {%f55, %f55, %f55, %f55};
	mul.f32 	%f24, %f23, 0fBF000000;
	cvt.rzi.s32.f32 	%r26, %f24;
	cvt.rn.f32.s32 	%f25, %r26;
	mul.f32 	%f2, %f23, 0f3F000000;
	setp.ltu.f32 	%p2, %f2, %f25;
	mov.f32 	%f56, %f55;
	mov.f32 	%f57, %f55;
	mov.f32 	%f58, %f55;
	mov.f32 	%f59, %f55;
	@%p2 bra 	$L__BB2_5;
	rem.s32 	%r8, %r25, %r13;
	add.s32 	%r9, %r8, %r4;
	mul.f32 	%f3, %f1, %f1;
	mov.f32 	%f55, 0f00000000;
$L__BB2_4:
	mad.lo.s32 	%r18, %r26, %r13, %r25;
	min.s32 	%r19, %r18, %r9;
	max.s32 	%r20, %r8, %r19;
	mul.lo.s32 	%r21, %r26, %r26;
	neg.s32 	%r22, %r21;
	cvt.rn.f32.s32 	%f27, %r22;
	div.rn.f32 	%f28, %f27, %f3;
	fma.rn.f32 	%f29, %f28, 0f3BBB989D, 0f3F000000;
	cvt.sat.f32.f32 	%f30, %f29;
	mov.f32 	%f31, 0f4B400001;
	mov.f32 	%f32, 0f437C0000;
	fma.rm.f32 	%f33, %f30, %f32, %f31;
	add.f32 	%f34, %f33, 0fCB40007F;
	neg.f32 	%f35, %f34;
	fma.rn.f32 	%f36, %f28, 0f3FB8AA3B, %f35;
	fma.rn.f32 	%f37, %f28, 0f32A57060, %f36;
	mov.b32 	%r23, %f33;
	shl.b32 	%r24, %r23, 23;
	mov.b32 	%f38, %r24;
	ex2.approx.ftz.f32 	%f39, %f37;
	mul.f32 	%f40, %f39, %f38;
	add.f32 	%f59, %f59, %f40;
	mul.wide.s32 	%rd11, %r20, 16;
	add.s64 	%rd12, %rd3, %rd11;
	ld.global.v4.f32 	{%f41, %f42, %f43, %f44}, [%rd12];
	fma.rn.f32 	%f58, %f41, %f40, %f58;
	fma.rn.f32 	%f57, %f40, %f42, %f57;
	fma.rn.f32 	%f56, %f40, %f43, %f56;
	fma.rn.f32 	%f55, %f40, %f44, %f55;
	st.global.v4.f32 	[%rd4], {%f58, %f57, %f56, %f55};
	add.s32 	%r26, %r26, 1;
	cvt.rn.f32.s32 	%f45, %r26;
	setp.ge.f32 	%p3, %f2, %f45;
	@%p3 bra 	$L__BB2_4;
$L__BB2_5:
	div.rn.f32 	%f46, %f58, %f59;
	div.rn.f32 	%f47, %f57, %f59;
	div.rn.f32 	%f48, %f56, %f59;
	div.rn.f32 	%f49, %f55, %f59;
	st.global.v4.f32 	[%rd4], {%f46, %f47, %f48, %f49};
	add.s32 	%r25, %r25, %r5;
	setp.lt.s32 	%p4, %r25, %r3;
	@%p4 bra 	$L__BB2_2;
$L__BB2_6:
	ret;

}
	// .globl	setupCurandKernel
.visible .entry setupCurandKernel(
	.param .u64 .ptr .align 1 setupCurandKernel_param_0,
	.param .u32 setupCurandKernel_param_1,
	.param .u32 setupCurandKernel_param_2
)
{
	.reg .pred 	%p<99>;
	.reg .b32 	%r<1652>;
	.reg .b64 	%rd<62>;

	ld.param.u64 	%rd28, [setupCurandKernel_param_0];
	ld.param.u32 	%r741, [setupCurandKernel_param_1];
	ld.param.u32 	%r742, [setupCurandKernel_param_2];
	cvta.to.global.u64 	%rd1, %rd28;
	mov.u32 	%r743, %ctaid.x;
	mov.u32 	%r1, %ntid.x;
	mov.u32 	%r744, %tid.x;
	mad.lo.s32 	%r1273, %r743, %r1, %r744;
	mul.lo.s32 	%r3, %r742, %r741;
	setp.ge.s32 	%p1, %r1273, %r3;
	@%p1 bra 	$L__BB3_171;
	ld.param.u32 	%r1267, [setupCurandKernel_param_2];
	setp.ne.s32 	%p2, %r741, 0;
	cvt.s64.s32 	%rd2, %r741;
	mul.lo.s32 	%r4, %r1267, 362437;
	mov.u32 	%r745, %nctaid.x;
	mul.lo.s32 	%r5, %r1, %r745;
	@%p2 bra 	$L__BB3_45;
	ld.param.u32 	%r1270, [setupCurandKernel_param_2];
	setp.eq.s32 	%p73, %r1270, 0;
	@%p73 bra 	$L__BB3_3;
	bra.uni 	$L__BB3_4;
$L__BB3_3:
	mul.wide.s32 	%rd55, %r1273, 48;
	add.s64 	%rd56, %rd1, %rd55;
	xor.b32  	%r1255, %r1273, -1429050551;
	mul.lo.s32 	%r1256, %r1255, 1099087573;
	setp.gt.s32 	%p97, %r1273, -1;
	selp.b32 	%r1257, -644748465, -1947113066, %p97;
	add.s32 	%r1258, %r1257, %r1256;
	add.s32 	%r1259, %r1258, %r4;
	add.s32 	%r1260, %r1256, 123456789;
	xor.b32  	%r1261, %r1256, 362436069;
	add.s32 	%r1262, %r1257, 521288629;
	st.global.v2.u32 	[%rd56+8], {%r1261, %r1262};
	xor.b32  	%r1263, %r1257, 88675123;
	add.s32 	%r1264, %r1256, 5783321;
	st.global.v2.u32 	[%rd56+16], {%r1263, %r1264};
	add.s32 	%r1265, %r1259, 6615241;
	st.global.v2.u32 	[%rd56], {%r1265, %r1260};
	mov.b32 	%r1266, 0;
	st.global.v2.u32 	[%rd56+24], {%r1266, %r1266};
	st.global.u32 	[%rd56+32], %r1266;
	mov.b64 	%rd57, 0;
	st.global.u64 	[%rd56+40], %rd57;
	add.s32 	%r1273, %r1273, %r5;
	setp.lt.s32 	%p98, %r1273, %r3;
	@%p98 bra 	$L__BB3_3;
	bra.uni 	$L__BB3_171;
$L__BB3_4:
	ld.param.u32 	%r1271, [setupCurandKernel_param_2];
	cvt.s64.s32 	%rd58, %r1271;
	mul.wide.s32 	%rd48, %r1273, 48;
	add.s64 	%rd4, %rd1, %rd48;
	xor.b32  	%r1126, %r1273, -1429050551;
	mul.lo.s32 	%r1127, %r1126, 1099087573;
	setp.gt.s32 	%p74, %r1273, -1;
	selp.b32 	%r1128, -644748465, -1947113066, %p74;
	add.s32 	%r1129, %r1128, %r1127;
	add.s32 	%r9, %r1129, 6615241;
	add.s32 	%r1130, %r1127, 123456789;
	st.global.v2.u32 	[%rd4], {%r9, %r1130};
	xor.b32  	%r1131, %r1127, 362436069;
	add.s32 	%r1132, %r1128, 521288629;
	st.global.v2.u32 	[%rd4+8], {%r1131, %r1132};
	xor.b32  	%r1133, %r1128, 88675123;
	add.s32 	%r1134, %r1127, 5783321;
	st.global.v2.u32 	[%rd4+16], {%r1133, %r1134};
	mov.b32 	%r1274, 0;
$L__BB3_5:
	and.b64  	%rd6, %rd58, 3;
	setp.eq.s64 	%p75, %rd6, 0;
	@%p75 bra 	$L__BB3_6;
	bra.uni 	$L__BB3_8;
$L__BB3_6:
	shr.u64 	%rd8, %rd58, 2;
	add.s32 	%r1274, %r1274, 1;
	setp.lt.u64 	%p95, %rd58, 4;
	mov.u64 	%rd58, %rd8;
	@%p95 bra 	$L__BB3_7;
	bra.uni 	$L__BB3_5;
$L__BB3_7:
	add.s32 	%r1253, %r9, %r4;
	st.global.u32 	[%rd4], %r1253;
	mov.b32 	%r1254, 0;
	st.global.v2.u32 	[%rd4+24], {%r1254, %r1254};
	st.global.u32 	[%rd4+32], %r1254;
	mov.b64 	%rd54, 0;
	st.global.u64 	[%rd4+40], %rd54;
	add.s32 	%r1273, %r1273, %r5;
	setp.lt.s32 	%p96, %r1273, %r3;
	@%p96 bra 	$L__BB3_4;
	bra.uni 	$L__BB3_171;
$L__BB3_8:
	mul.wide.u32 	%rd49, %r1274, 3200;
	mov.u64 	%rd50, precalc_xorwow_offset_matrix;
	add.s64 	%rd9, %rd50, %rd49;
	cvt.u32.u64 	%r190, %rd6;
	mov.b32 	%r1275, 0;
$L__BB3_9:
	mov.b32 	%r1282, 0;
	mov.u32 	%r1283, %r1282;
	mov.u32 	%r1284, %r1282;
	mov.u32 	%r1285, %r1282;
	mov.u32 	%r1286, %r1282;
	mov.u32 	%r1281, %r1282;
$L__BB3_10:
	mul.wide.u32 	%rd51, %r1281, 4;
	add.s64 	%rd52, %rd4, %rd51;
	ld.global.u32 	%r18, [%rd52+4];
	shl.b32 	%r19, %r1281, 5;
	mov.b32 	%r1287, 0;
$L__BB3_11:
	.pragma "nounroll";
	shr.u32 	%r1138, %r18, %r1287;
	and.b32  	%r1139, %r1138, 1;
	setp.eq.b32 	%p76, %r1139, 1;
	add.s32 	%r1140, %r19, %r1287;
	mul.lo.s32 	%r1141, %r1140, 5;
	mul.wide.u32 	%rd53, %r1141, 4;
	add.s64 	%rd7, %rd9, %rd53;
	@%p76 bra 	$L__BB3_172;
$L__BB3_12:
	and.b32  	%r1148, %r1138, 2;
	setp.eq.s32 	%p77, %r1148, 0;
	@%p77 bra 	$L__BB3_14;
	ld.global.u32 	%r1149, [%rd7+20];
	xor.b32  	%r1286, %r1286, %r1149;
	ld.global.u32 	%r1150, [%rd7+24];
	xor.b32  	%r1285, %r1285, %r1150;
	ld.global.u32 	%r1151, [%rd7+28];
	xor.b32  	%r1284, %r1284, %r1151;
	ld.global.u32 	%r1152, [%rd7+32];
	xor.b32  	%r1283, %r1283, %r1152;
	ld.global.u32 	%r1153, [%rd7+36];
	xor.b32  	%r1282, %r1282, %r1153;
$L__BB3_14:
	and.b32  	%r1155, %r1138, 4;
	setp.eq.s32 	%p78, %r1155, 0;
	@%p78 bra 	$L__BB3_16;
	ld.global.u32 	%r1156, [%rd7+40];
	xor.b32  	%r1286, %r1286, %r1156;
	ld.global.u32 	%r1157, [%rd7+44];
	xor.b32  	%r1285, %r1285, %r1157;
	ld.global.u32 	%r1158, [%rd7+48];
	xor.b32  	%r1284, %r1284, %r1158;
	ld.global.u32 	%r1159, [%rd7+52];
	xor.b32  	%r1283, %r1283, %r1159;
	ld.global.u32 	%r1160, [%rd7+56];
	xor.b32  	%r1282, %r1282, %r1160;
$L__BB3_16:
	and.b32  	%r1162, %r1138, 8;
	setp.eq.s32 	%p79, %r1162, 0;
	@%p79 bra 	$L__BB3_18;
	ld.global.u32 	%r1163, [%rd7+60];
	xor.b32  	%r1286, %r1286, %r1163;
	ld.global.u32 	%r1164, [%rd7+64];
	xor.b32  	%r1285, %r1285, %r1164;
	ld.global.u32 	%r1165, [%rd7+68];
	xor.b32  	%r1284, %r1284, %r1165;
	ld.global.u32 	%r1166, [%rd7+72];
	xor.b32  	%r1283, %r1283, %r1166;
	ld.global.u32 	%r1167, [%rd7+76];
	xor.b32  	%r1282, %r1282, %r1167;
$L__BB3_18:
	and.b32  	%r1169, %r1138, 16;
	setp.eq.s32 	%p80, %r1169, 0;
	@%p80 bra 	$L__BB3_20;
	ld.global.u32 	%r1170, [%rd7+80];
	xor.b32  	%r1286, %r1286, %r1170;
	ld.global.u32 	%r1171, [%rd7+84];
	xor.b32  	%r1285, %r1285, %r1171;
	ld.global.u32 	%r1172, [%rd7+88];
	xor.b32  	%r1284, %r1284, %r1172;
	ld.global.u32 	%r1173, [%rd7+92];
	xor.b32  	%r1283, %r1283, %r1173;
	ld.global.u32 	%r1174, [%rd7+96];
	xor.b32  	%r1282, %r1282, %r1174;
$L__BB3_20:
	and.b32  	%r1176, %r1138, 32;
	setp.eq.s32 	%p81, %r1176, 0;
	@%p81 bra 	$L__BB3_22;
	ld.global.u32 	%r1177, [%rd7+100];
	xor.b32  	%r1286, %r1286, %r1177;
	ld.global.u32 	%r1178, [%rd7+104];
	xor.b32  	%r1285, %r1285, %r1178;
	ld.global.u32 	%r1179, [%rd7+108];
	xor.b32  	%r1284, %r1284, %r1179;
	ld.global.u32 	%r1180, [%rd7+112];
	xor.b32  	%r1283, %r1283, %r1180;
	ld.global.u32 	%r1181, [%rd7+116];
	xor.b32  	%r1282, %r1282, %r1181;
$L__BB3_22:
	and.b32  	%r1183, %r1138, 64;
	setp.eq.s32 	%p82, %r1183, 0;
	@%p82 bra 	$L__BB3_24;
	ld.global.u32 	%r1184, [%rd7+120];
	xor.b32  	%r1286, %r1286, %r1184;
	ld.global.u32 	%r1185, [%rd7+124];
	xor.b32  	%r1285, %r1285, %r1185;
	ld.global.u32 	%r1186, [%rd7+128];
	xor.b32  	%r1284, %r1284, %r1186;
	ld.global.u32 	%r1187, [%rd7+132];
	xor.b32  	%r1283, %r1283, %r1187;
	ld.global.u32 	%r1188, [%rd7+136];
	xor.b32  	%r1282, %r1282, %r1188;
$L__BB3_24:
	and.b32  	%r1190, %r1138, 128;
	setp.eq.s32 	%p83, %r1190, 0;
	@%p83 bra 	$L__BB3_26;
	ld.global.u32 	%r1191, [%rd7+140];
	xor.b32  	%r1286, %r1286, %r1191;
	ld.global.u32 	%r1192, [%rd7+144];
	xor.b32  	%r1285, %r1285, %r1192;
	ld.global.u32 	%r1193, [%rd7+148];
	xor.b32  	%r1284, %r1284, %r1193;
	ld.global.u32 	%r1194, [%rd7+152];
	xor.b32  	%r1283, %r1283, %r1194;
	ld.global.u32 	%r1195, [%rd7+156];
	xor.b32  	%r1282, %r1282, %r1195;
$L__BB3_26:
	and.b32  	%r1197, %r1138, 256;
	setp.eq.s32 	%p84, %r1197, 0;
	@%p84 bra 	$L__BB3_28;
	ld.global.u32 	%r1198, [%rd7+160];
	xor.b32  	%r1286, %r1286, %r1198;
	ld.global.u32 	%r1199, [%rd7+164];
	xor.b32  	%r1285, %r1285, %r1199;
	ld.global.u32 	%r1200, [%rd7+168];
	xor.b32  	%r1284, %r1284, %r1200;
	ld.global.u32 	%r1201, [%rd7+172];
	xor.b32  	%r1283, %r1283, %r1201;
	ld.global.u32 	%r1202, [%rd7+176];
	xor.b32  	%r1282, %r1282, %r1202;
$L__BB3_28:
	and.b32  	%r1204, %r1138, 512;
	setp.eq.s32 	%p85, %r1204, 0;
	@%p85 bra 	$L__BB3_30;
	ld.global.u32 	%r1205, [%rd7+180];
	xor.b32  	%r1286, %r1286, %r1205;
	ld.global.u32 	%r1206, [%rd7+184];
	xor.b32  	%r1285, %r1285, %r1206;
	ld.global.u32 	%r1207, [%rd7+188];
	xor.b32  	%r1284, %r1284, %r1207;
	ld.global.u32 	%r1208, [%rd7+192];
	xor.b32  	%r1283, %r1283, %r1208;
	ld.global.u32 	%r1209, [%rd7+196];
	xor.b32  	%r1282, %r1282, %r1209;
$L__BB3_30:
	and.b32  	%r1211, %r1138, 1024;
	setp.eq.s32 	%p86, %r1211, 0;
	@%p86 bra 	$L__BB3_32;
	ld.global.u32 	%r1212, [%rd7+200];
	xor.b32  	%r1286, %r1286, %r1212;
	ld.global.u32 	%r1213, [%rd7+204];
	xor.b32  	%r1285, %r1285, %r1213;
	ld.global.u32 	%r1214, [%rd7+208];
	xor.b32  	%r1284, %r1284, %r1214;
	ld.global.u32 	%r1215, [%rd7+212];
	xor.b32  	%r1283, %r1283, %r1215;
	ld.global.u32 	%r1216, [%rd7+216];
	xor.b32  	%r1282, %r1282, %r1216;
$L__BB3_32:
	and.b32  	%r1218, %r1138, 2048;
	setp.eq.s32 	%p87, %r1218, 0;
	@%p87 bra 	$L__BB3_34;
	ld.global.u32 	%r1219, [%rd7+220];
	xor.b32  	%r1286, %r1286, %r1219;
	ld.global.u32 	%r1220, [%rd7+224];
	xor.b32  	%r1285, %r1285, %r1220;
	ld.global.u32 	%r1221, [%rd7+228];
	xor.b32  	%r1284, %r1284, %r1221;
	ld.global.u32 	%r1222, [%rd7+232];
	xor.b32  	%r1283, %r1283, %r1222;
	ld.global.u32 	%r1223, [%rd7+236];
	xor.b32  	%r1282, %r1282, %r1223;
$L__BB3_34:
	and.b32  	%r1225, %r1138, 4096;
	setp.eq.s32 	%p88, %r1225, 0;
	@%p88 bra 	$L__BB3_36;
	ld.global.u32 	%r1226, [%rd7+240];
	xor.b32  	%r1286, %r1286, %r1226;
	ld.global.u32 	%r1227, [%rd7+244];
	xor.b32  	%r1285, %r1285, %r1227;
	ld.global.u32 	%r1228, [%rd7+248];
	xor.b32  	%r1284, %r1284, %r1228;
	ld.global.u32 	%r1229, [%rd7+252];
	xor.b32  	%r1283, %r1283, %r1229;
	ld.global.u32 	%r1230, [%rd7+256];
	xor.b32  	%r1282, %r1282, %r1230;
$L__BB3_36:
	and.b32  	%r1232, %r1138, 8192;
	setp.eq.s32 	%p89, %r1232, 0;
	@%p89 bra 	$L__BB3_38;
	ld.global.u32 	%r1233, [%rd7+260];
	xor.b32  	%r1286, %r1286, %r1233;
	ld.global.u32 	%r1234, [%rd7+264];
	xor.b32  	%r1285, %r1285, %r1234;
	ld.global.u32 	%r1235, [%rd7+268];
	xor.b32  	%r1284, %r1284, %r1235;
	ld.global.u32 	%r1236, [%rd7+272];
	xor.b32  	%r1283, %r1283, %r1236;
	ld.global.u32 	%r1237, [%rd7+276];
	xor.b32  	%r1282, %r1282, %r1237;
$L__BB3_38:
	and.b32  	%r1239, %r1138, 16384;
	setp.eq.s32 	%p90, %r1239, 0;
	@%p90 bra 	$L__BB3_40;
	ld.global.u32 	%r1240, [%rd7+280];
	xor.b32  	%r1286, %r1286, %r1240;
	ld.global.u32 	%r1241, [%rd7+284];
	xor.b32  	%r1285, %r1285, %r1241;
	ld.global.u32 	%r1242, [%rd7+288];
	xor.b32  	%r1284, %r1284, %r1242;
	ld.global.u32 	%r1243, [%rd7+292];
	xor.b32  	%r1283, %r1283, %r1243;
	ld.global.u32 	%r1244, [%rd7+296];
	xor.b32  	%r1282, %r1282, %r1244;
$L__BB3_40:
	and.b32  	%r1246, %r1138, 32768;
	setp.eq.s32 	%p91, %r1246, 0;
	@%p91 bra 	$L__BB3_42;
	ld.global.u32 	%r1247, [%rd7+300];
	xor.b32  	%r1286, %r1286, %r1247;
	ld.global.u32 	%r1248, [%rd7+304];
	xor.b32  	%r1285, %r1285, %r1248;
	ld.global.u32 	%r1249, [%rd7+308];
	xor.b32  	%r1284, %r1284, %r1249;
	ld.global.u32 	%r1250, [%rd7+312];
	xor.b32  	%r1283, %r1283, %r1250;
	ld.global.u32 	%r1251, [%rd7+316];
	xor.b32  	%r1282, %r1282, %r1251;
$L__BB3_42:
	add.s32 	%r1287, %r1287, 16;
	setp.ne.s32 	%p92, %r1287, 32;
	@%p92 bra 	$L__BB3_11;
	mad.lo.s32 	%r1252, %r1281, -31, %r19;
	add.s32 	%r1281, %r1252, 1;
	setp.eq.s32 	%p93, %r1281, 5;
	@%p93 bra 	$L__BB3_44;
	bra.uni 	$L__BB3_10;
$L__BB3_44:
	st.global.u32 	[%rd4+4], %r1286;
	st.global.u32 	[%rd4+8], %r1285;
	st.global.u32 	[%rd4+12], %r1284;
	st.global.u32 	[%rd4+16], %r1283;
	st.global.u32 	[%rd4+20], %r1282;
	add.s32 	%r1275, %r1275, 1;
	setp.lt.u32 	%p94, %r1275, %r190;
	@%p94 bra 	$L__BB3_9;
	bra.uni 	$L__BB3_6;
$L__BB3_45:
	ld.param.u32 	%r1268, [setupCurandKernel_param_2];
	setp.eq.s32 	%p3, %r1268, 0;
	@%p3 bra 	$L__BB3_46;
	bra.uni 	$L__BB3_88;
$L__BB3_46:
	mov.u64 	%rd43, precalc_xorwow_matrix;
$L__BB3_47:
	mul.wide.s32 	%rd41, %r1273, 48;
	add.s64 	%rd10, %rd1, %rd41;
	xor.b32  	%r996, %r1273, -1429050551;
	mul.lo.s32 	%r997, %r996, 1099087573;
	setp.gt.s32 	%p50, %r1273, -1;
	selp.b32 	%r998, -644748465, -1947113066, %p50;
	add.s32 	%r999, %r998, %r997;
	add.s32 	%r193, %r999, 6615241;
	add.s32 	%r1000, %r997, 123456789;
	st.global.v2.u32 	[%rd10], {%r193, %r1000};
	xor.b32  	%r1001, %r997, 362436069;
	add.s32 	%r1002, %r998, 521288629;
	st.global.v2.u32 	[%rd10+8], {%r1001, %r1002};
	xor.b32  	%r1003, %r998, 88675123;
	add.s32 	%r1004, %r997, 5783321;
	st.global.v2.u32 	[%rd10+16], {%r1003, %r1004};
	mov.b32 	%r1369, 0;
	mov.u64 	%rd59, %rd2;
$L__BB3_48:
	and.b64  	%rd12, %rd59, 3;
	setp.eq.s64 	%p51, %rd12, 0;
	@%p51 bra 	$L__BB3_49;
	bra.uni 	$L__BB3_51;
$L__BB3_49:
	shr.u64 	%rd14, %rd59, 2;
	add.s32 	%r1369, %r1369, 1;
	setp.lt.u64 	%p71, %rd59, 4;
	mov.u64 	%rd59, %rd14;
	@%p71 bra 	$L__BB3_50;
	bra.uni 	$L__BB3_48;
$L__BB3_50:
	add.s32 	%r1123, %r193, %r4;
	st.global.u32 	[%rd10], %r1123;
	mov.b32 	%r1124, 0;
	st.global.v2.u32 	[%rd10+24], {%r1124, %r1124};
	st.global.u32 	[%rd10+32], %r1124;
	mov.b64 	%rd47, 0;
	st.global.u64 	[%rd10+40], %rd47;
	add.s32 	%r1273, %r1273, %r5;
	setp.lt.s32 	%p72, %r1273, %r3;
	@%p72 bra 	$L__BB3_47;
	bra.uni 	$L__BB3_171;
$L__BB3_51:
	mul.wide.u32 	%rd42, %r1369, 3200;
	add.s64 	%rd15, %rd43, %rd42;
	cvt.u32.u64 	%r374, %rd12;
	mov.b32 	%r1370, 0;
$L__BB3_52:
	mov.b32 	%r1377, 0;
	mov.u32 	%r1378, %r1377;
	mov.u32 	%r1379, %r1377;
	mov.u32 	%r1380, %r1377;
	mov.u32 	%r1381, %r1377;
	mov.u32 	%r1376, %r1377;
$L__BB3_53:
	mul.wide.u32 	%rd44, %r1376, 4;
	add.s64 	%rd45, %rd10, %rd44;
	ld.global.u32 	%r202, [%rd45+4];
	shl.b32 	%r203, %r1376, 5;
	mov.b32 	%r1382, 0;
$L__BB3_54:
	.pragma "nounroll";
	shr.u32 	%r1008, %r202, %r1382;
	and.b32  	%r1009, %r1008, 1;
	setp.eq.b32 	%p52, %r1009, 1;
	add.s32 	%r1010, %r203, %r1382;
	mul.lo.s32 	%r1011, %r1010, 5;
	mul.wide.u32 	%rd46, %r1011, 4;
	add.s64 	%rd13, %rd15, %rd46;
	@%p52 bra 	$L__BB3_173;
$L__BB3_55:
	and.b32  	%r1018, %r1008, 2;
	setp.eq.s32 	%p53, %r1018, 0;
	@%p53 bra 	$L__BB3_57;
	ld.global.u32 	%r1019, [%rd13+20];
	xor.b32  	%r1381, %r1381, %r1019;
	ld.global.u32 	%r1020, [%rd13+24];
	xor.b32  	%r1380, %r1380, %r1020;
	ld.global.u32 	%r1021, [%rd13+28];
	xor.b32  	%r1379, %r1379, %r1021;
	ld.global.u32 	%r1022, [%rd13+32];
	xor.b32  	%r1378, %r1378, %r1022;
	ld.global.u32 	%r1023, [%rd13+36];
	xor.b32  	%r1377, %r1377, %r1023;
$L__BB3_57:
	and.b32  	%r1025, %r1008, 4;
	setp.eq.s32 	%p54, %r1025, 0;
	@%p54 bra 	$L__BB3_59;
	ld.global.u32 	%r1026, [%rd13+40];
	xor.b32  	%r1381, %r1381, %r1026;
	ld.global.u32 	%r1027, [%rd13+44];
	xor.b32  	%r1380, %r1380, %r1027;
	ld.global.u32 	%r1028, [%rd13+48];
	xor.b32  	%r1379, %r1379, %r1028;
	ld.global.u32 	%r1029, [%rd13+52];
	xor.b32  	%r1378, %r1378, %r1029;
	ld.global.u32 	%r1030, [%rd13+56];
	xor.b32  	%r1377, %r1377, %r1030;
$L__BB3_59:
	and.b32  	%r1032, %r1008, 8;
	setp.eq.s32 	%p55, %r1032, 0;
	@%p55 bra 	$L__BB3_61;
	ld.global.u32 	%r1033, [%rd13+60];
	xor.b32  	%r1381, %r1381, %r1033;
	ld.global.u32 	%r1034, [%rd13+64];
	xor.b32  	%r1380, %r1380, %r1034;
	ld.global.u32 	%r1035, [%rd13+68];
	xor.b32  	%r1379, %r1379, %r1035;
	ld.global.u32 	%r1036, [%rd13+72];
	xor.b32  	%r1378, %r1378, %r1036;
	ld.global.u32 	%r1037, [%rd13+76];
	xor.b32  	%r1377, %r1377, %r1037;
$L__BB3_61:
	and.b32  	%r1039, %r1008, 16;
	setp.eq.s32 	%p56, %r1039, 0;
	@%p56 bra 	$L__BB3_63;
	ld.global.u32 	%r1040, [%rd13+80];
	xor.b32  	%r1381, %r1381, %r1040;
	ld.global.u32 	%r1041, [%rd13+84];
	xor.b32  	%r1380, %r1380, %r1041;
	ld.global.u32 	%r1042, [%rd13+88];
	xor.b32  	%r1379, %r1379, %r1042;
	ld.global.u32 	%r1043, [%rd13+92];
	xor.b32  	%r1378, %r1378, %r1043;
	ld.global.u32 	%r1044, [%rd13+96];
	xor.b32  	%r1377, %r1377, %r1044;
$L__BB3_63:
	and.b32  	%r1046, %r1008, 32;
	setp.eq.s32 	%p57, %r1046, 0;
	@%p57 bra 	$L__BB3_65;
	ld.global.u32 	%r1047, [%rd13+100];
	xor.b32  	%r1381, %r1381, %r1047;
	ld.global.u32 	%r1048, [%rd13+104];
	xor.b32  	%r1380, %r1380, %r1048;
	ld.global.u32 	%r1049, [%rd13+108];
	xor.b32  	%r1379, %r1379, %r1049;
	ld.global.u32 	%r1050, [%rd13+112];
	xor.b32  	%r1378, %r1378, %r1050;
	ld.global.u32 	%r1051, [%rd13+116];
	xor.b32  	%r1377, %r1377, %r1051;
$L__BB3_65:
	and.b32  	%r1053, %r1008, 64;
	setp.eq.s32 	%p58, %r1053, 0;
	@%p58 bra 	$L__BB3_67;
	ld.global.u32 	%r1054, [%rd13+120];
	xor.b32  	%r1381, %r1381, %r1054;
	ld.global.u32 	%r1055, [%rd13+124];
	xor.b32  	%r1380, %r1380, %r1055;
	ld.global.u32 	%r1056, [%rd13+128];
	xor.b32  	%r1379, %r1379, %r1056;
	ld.global.u32 	%r1057, [%rd13+132];
	xor.b32  	%r1378, %r1378, %r1057;
	ld.global.u32 	%r1058, [%rd13+136];
	xor.b32  	%r1377, %r1377, %r1058;
$L__BB3_67:
	and.b32  	%r1060, %r1008, 128;
	setp.eq.s32 	%p59, %r1060, 0;
	@%p59 bra 	$L__BB3_69;
	ld.global.u32 	%r1061, [%rd13+140];
	xor.b32  	%r1381, %r1381, %r1061;
	ld.global.u32 	%r1062, [%rd13+144];
	xor.b32  	%r1380, %r1380, %r1062;
	ld.global.u32 	%r1063, [%rd13+148];
	xor.b32  	%r1379, %r1379, %r1063;
	ld.global.u32 	%r1064, [%rd13+152];
	xor.b32  	%r1378, %r1378, %r1064;
	ld.global.u32 	%r1065, [%rd13+156];
	xor.b32  	%r1377, %r1377, %r1065;
$L__BB3_69:
	and.b32  	%r1067, %r1008, 256;
	setp.eq.s32 	%p60, %r1067, 0;
	@%p60 bra 	$L__BB3_71;
	ld.global.u32 	%r1068, [%rd13+160];
	xor.b32  	%r1381, %r1381, %r1068;
	ld.global.u32 	%r1069, [%rd13+164];
	xor.b32  	%r1380, %r1380, %r1069;
	ld.global.u32 	%r1070, [%rd13+168];
	xor.b32  	%r1379, %r1379, %r1070;
	ld.global.u32 	%r1071, [%rd13+172];
	xor.b32  	%r1378, %r1378, %r1071;
	ld.global.u32 	%r1072, [%rd13+176];
	xor.b32  	%r1377, %r1377, %r1072;
$L__BB3_71:
	and.b32  	%r1074, %r1008, 512;
	setp.eq.s32 	%p61, %r1074, 0;
	@%p61 bra 	$L__BB3_73;
	ld.global.u32 	%r1075, [%rd13+180];
	xor.b32  	%r1381, %r1381, %r1075;
	ld.global.u32 	%r1076, [%rd13+184];
	xor.b32  	%r1380, %r1380, %r1076;
	ld.global.u32 	%r1077, [%rd13+188];
	xor.b32  	%r1379, %r1379, %r1077;
	ld.global.u32 	%r1078, [%rd13+192];
	xor.b32  	%r1378, %r1378, %r1078;
	ld.global.u32 	%r1079, [%rd13+196];
	xor.b32  	%r1377, %r1377, %r1079;
$L__BB3_73:
	and.b32  	%r1081, %r1008, 1024;
	setp.eq.s32 	%p62, %r1081, 0;
	@%p62 bra 	$L__BB3_75;
	ld.global.u32 	%r1082, [%rd13+200];
	xor.b32  	%r1381, %r1381, %r1082;
	ld.global.u32 	%r1083, [%rd13+204];
	xor.b32  	%r1380, %r1380, %r1083;
	ld.global.u32 	%r1084, [%rd13+208];
	xor.b32  	%r1379, %r1379, %r1084;
	ld.global.u32 	%r1085, [%rd13+212];
	xor.b32  	%r1378, %r1378, %r1085;
	ld.global.u32 	%r1086, [%rd13+216];
	xor.b32  	%r1377, %r1377, %r1086;
$L__BB3_75:
	and.b32  	%r1088, %r1008, 2048;
	setp.eq.s32 	%p63, %r1088, 0;
	@%p63 bra 	$L__BB3_77;
	ld.global.u32 	%r1089, [%rd13+220];
	xor.b32  	%r1381, %r1381, %r1089;
	ld.global.u32 	%r1090, [%rd13+224];
	xor.b32  	%r1380, %r1380, %r1090;
	ld.global.u32 	%r1091, [%rd13+228];
	xor.b32  	%r1379, %r1379, %r1091;
	ld.global.u32 	%r1092, [%rd13+232];
	xor.b32  	%r1378, %r1378, %r1092;
	ld.global.u32 	%r1093, [%rd13+236];
	xor.b32  	%r1377, %r1377, %r1093;
$L__BB3_77:
	and.b32  	%r1095, %r1008, 4096;
	setp.eq.s32 	%p64, %r1095, 0;
	@%p64 bra 	$L__BB3_79;
	ld.global.u32 	%r1096, [%rd13+240];
	xor.b32  	%r1381, %r1381, %r1096;
	ld.global.u32 	%r1097, [%rd13+244];
	xor.b32  	%r1380, %r1380, %r1097;
	ld.global.u32 	%r1098, [%rd13+248];
	xor.b32  	%r1379, %r1379, %r1098;
	ld.global.u32 	%r1099, [%rd13+252];
	xor.b32  	%r1378, %r1378, %r1099;
	ld.global.u32 	%r1100, [%rd13+256];
	xor.b32  	%r1377, %r1377, %r1100;
$L__BB3_79:
	and.b32  	%r1102, %r1008, 8192;
	setp.eq.s32 	%p65, %r1102, 0;
	@%p65 bra 	$L__BB3_81;
	ld.global.u32 	%r1103, [%rd13+260];
	xor.b32  	%r1381, %r1381, %r1103;
	ld.global.u32 	%r1104, [%rd13+264];
	xor.b32  	%r1380, %r1380, %r1104;
	ld.global.u32 	%r1105, [%rd13+268];
	xor.b32  	%r1379, %r1379, %r1105;
	ld.global.u32 	%r1106, [%rd13+272];
	xor.b32  	%r1378, %r1378, %r1106;
	ld.global.u32 	%r1107, [%rd13+276];
	xor.b32  	%r1377, %r1377, %r1107;
$L__BB3_81:
	and.b32  	%r1109, %r1008, 16384;
	setp.eq.s32 	%p66, %r1109, 0;
	@%p66 bra 	$L__BB3_83;
	ld.global.u32 	%r1110, [%rd13+280];
	xor.b32  	%r1381, %r1381, %r1110;
	ld.global.u32 	%r1111, [%rd13+284];
	xor.b32  	%r1380, %r1380, %r1111;
	ld.global.u32 	%r1112, [%rd13+288];
	xor.b32  	%r1379, %r1379, %r1112;
	ld.global.u32 	%r1113, [%rd13+292];
	xor.b32  	%r1378, %r1378, %r1113;
	ld.global.u32 	%r1114, [%rd13+296];
	xor.b32  	%r1377, %r1377, %r1114;
$L__BB3_83:
	and.b32  	%r1116, %r1008, 32768;
	setp.eq.s32 	%p67, %r1116, 0;
	@%p67 bra 	$L__BB3_85;
	ld.global.u32 	%r1117, [%rd13+300];
	xor.b32  	%r1381, %r1381, %r1117;
	ld.global.u32 	%r1118, [%rd13+304];
	xor.b32  	%r1380, %r1380, %r1118;
	ld.global.u32 	%r1119, [%rd13+308];
	xor.b32  	%r1379, %r1379, %r1119;
	ld.global.u32 	%r1120, [%rd13+312];
	xor.b32  	%r1378, %r1378, %r1120;
	ld.global.u32 	%r1121, [%rd13+316];
	xor.b32  	%r1377, %r1377, %r1121;
$L__BB3_85:
	add.s32 	%r1382, %r1382, 16;
	setp.ne.s32 	%p68, %r1382, 32;
	@%p68 bra 	$L__BB3_54;
	mad.lo.s32 	%r1122, %r1376, -31, %r203;
	add.s32 	%r1376, %r1122, 1;
	setp.eq.s32 	%p69, %r1376, 5;
	@%p69 bra 	$L__BB3_87;
	bra.uni 	$L__BB3_53;
$L__BB3_87:
	st.global.u32 	[%rd10+4], %r1381;
	st.global.u32 	[%rd10+8], %r1380;
	st.global.u32 	[%rd10+12], %r1379;
	st.global.u32 	[%rd10+16], %r1378;
	st.global.u32 	[%rd10+20], %r1377;
	add.s32 	%r1370, %r1370, 1;
	setp.lt.u32 	%p70, %r1370, %r374;
	@%p70 bra 	$L__BB3_52;
	bra.uni 	$L__BB3_49;
$L__BB3_88:
	mul.wide.s32 	%rd29, %r1273, 48;
	add.s64 	%rd16, %rd1, %rd29;
	xor.b32  	%r747, %r1273, -1429050551;
	mul.lo.s32 	%r748, %r747, 1099087573;
	setp.gt.s32 	%p4, %r1273, -1;
	selp.b32 	%r749, -644748465, -1947113066, %p4;
	add.s32 	%r750, %r749, %r748;
	add.s32 	%r377, %r750, 6615241;
	add.s32 	%r751, %r748, 123456789;
	st.global.v2.u32 	[%rd16], {%r377, %r751};
	xor.b32  	%r752, %r748, 362436069;
	add.s32 	%r753, %r749, 521288629;
	st.global.v2.u32 	[%rd16+8], {%r752, %r753};
	xor.b32  	%r754, %r749, 88675123;
	add.s32 	%r755, %r748, 5783321;
	st.global.v2.u32 	[%rd16+16], {%r754, %r755};
	mov.b32 	%r1464, 0;
	mov.u64 	%rd60, %rd2;
$L__BB3_89:
	and.b64  	%rd18, %rd60, 3;
	setp.eq.s64 	%p5, %rd18, 0;
	@%p5 bra 	$L__BB3_128;
	mul.wide.u32 	%rd30, %r1464, 3200;
	mov.u64 	%rd31, precalc_xorwow_matrix;
	add.s64 	%rd19, %rd31, %rd30;
	cvt.u32.u64 	%r379, %rd18;
	mov.b32 	%r1465, 0;
$L__BB3_91:
	mov.b32 	%r1478, 0;
	mov.u32 	%r1479, %r1478;
	mov.u32 	%r1480, %r1478;
	mov.u32 	%r1481, %r1478;
	mov.u32 	%r1482, %r1478;
	mov.u32 	%r1471, %r1478;
$L__BB3_92:
	mul.wide.u32 	%rd32, %r1471, 4;
	add.s64 	%rd33, %rd16, %rd32;
	ld.global.u32 	%r387, [%rd33+4];
	shl.b32 	%r388, %r1471, 5;
	mov.b32 	%r1477, 0;
$L__BB3_93:
	.pragma "nounroll";
	shr.u32 	%r759, %r387, %r1477;
	and.b32  	%r760, %r759, 1;
	setp.eq.b32 	%p6, %r760, 1;
	not.pred 	%p7, %p6;
	add.s32 	%r761, %r388, %r1477;
	mul.lo.s32 	%r762, %r761, 5;
	mul.wide.u32 	%rd34, %r762, 4;
	add.s64 	%rd20, %rd19, %rd34;
	@%p7 bra 	$L__BB3_95;
	ld.global.u32 	%r763, [%rd20];
	xor.b32  	%r1482, %r1482, %r763;
	ld.global.u32 	%r764, [%rd20+4];
	xor.b32  	%r1481, %r1481, %r764;
	ld.global.u32 	%r765, [%rd20+8];
	xor.b32  	%r1480, %r1480, %r765;
	ld.global.u32 	%r766, [%rd20+12];
	xor.b32  	%r1479, %r1479, %r766;
	ld.global.u32 	%r767, [%rd20+16];
	xor.b32  	%r1478, %r1478, %r767;
$L__BB3_95:
	and.b32  	%r769, %r759, 2;
	setp.eq.s32 	%p8, %r769, 0;
	@%p8 bra 	$L__BB3_97;
	ld.global.u32 	%r770, [%rd20+20];
	xor.b32  	%r1482, %r1482, %r770;
	ld.global.u32 	%r771, [%rd20+24];
	xor.b32  	%r1481, %r1481, %r771;
	ld.global.u32 	%r772, [%rd20+28];
	xor.b32  	%r1480, %r1480, %r772;
	ld.global.u32 	%r773, [%rd20+32];
	xor.b32  	%r1479, %r1479, %r773;
	ld.global.u32 	%r774, [%rd20+36];
	xor.b32  	%r1478, %r1478, %r774;
$L__BB3_97:
	and.b32  	%r776, %r759, 4;
	setp.eq.s32 	%p9, %r776, 0;
	@%p9 bra 	$L__BB3_99;
	ld.global.u32 	%r777, [%rd20+40];
	xor.b32  	%r1482, %r1482, %r777;
	ld.global.u32 	%r778, [%rd20+44];
	xor.b32  	%r1481, %r1481, %r778;
	ld.global.u32 	%r779, [%rd20+48];
	xor.b32  	%r1480, %r1480, %r779;
	ld.global.u32 	%r780, [%rd20+52];
	xor.b32  	%r1479, %r1479, %r780;
	ld.global.u32 	%r781, [%rd20+56];
	xor.b32  	%r1478, %r1478, %r781;
$L__BB3_99:
	and.b32  	%r783, %r759, 8;
	setp.eq.s32 	%p10, %r783, 0;
	@%p10 bra 	$L__BB3_101;
	ld.global.u32 	%r784, [%rd20+60];
	xor.b32  	%r1482, %r1482, %r784;
	ld.global.u32 	%r785, [%rd20+64];
	xor.b32  	%r1481, %r1481, %r785;
	ld.global.u32 	%r786, [%rd20+68];
	xor.b32  	%r1480, %r1480, %r786;
	ld.global.u32 	%r787, [%rd20+72];
	xor.b32  	%r1479, %r1479, %r787;
	ld.global.u32 	%r788, [%rd20+76];
	xor.b32  	%r1478, %r1478, %r788;
$L__BB3_101:
	and.b32  	%r790, %r759, 16;
	setp.eq.s32 	%p11, %r790, 0;
	@%p11 bra 	$L__BB3_103;
	ld.global.u32 	%r791, [%rd20+80];
	xor.b32  	%r1482, %r1482, %r791;
	ld.global.u32 	%r792, [%rd20+84];
	xor.b32  	%r1481, %r1481, %r792;
	ld.global.u32 	%r793, [%rd20+88];
	xor.b32  	%r1480, %r1480, %r793;
	ld.global.u32 	%r794, [%rd20+92];
	xor.b32  	%r1479, %r1479, %r794;
	ld.global.u32 	%r795, [%rd20+96];
	xor.b32  	%r1478, %r1478, %r795;
$L__BB3_103:
	and.b32  	%r797, %r759, 32;
	setp.eq.s32 	%p12, %r797, 0;
	@%p12 bra 	$L__BB3_105;
	ld.global.u32 	%r798, [%rd20+100];
	xor.b32  	%r1482, %r1482, %r798;
	ld.global.u32 	%r799, [%rd20+104];
	xor.b32  	%r1481, %r1481, %r799;
	ld.global.u32 	%r800, [%rd20+108];
	xor.b32  	%r1480, %r1480, %r800;
	ld.global.u32 	%r801, [%rd20+112];
	xor.b32  	%r1479, %r1479, %r801;
	ld.global.u32 	%r802, [%rd20+116];
	xor.b32  	%r1478, %r1478, %r802;
$L__BB3_105:
	and.b32  	%r804, %r759, 64;
	setp.eq.s32 	%p13, %r804, 0;
	@%p13 bra 	$L__BB3_107;
	ld.global.u32 	%r805, [%rd20+120];
	xor.b32  	%r1482, %r1482, %r805;
	ld.global.u32 	%r806, [%rd20+124];
	xor.b32  	%r1481, %r1481, %r806;
	ld.global.u32 	%r807, [%rd20+128];
	xor.b32  	%r1480, %r1480, %r807;
	ld.global.u32 	%r808, [%rd20+132];
	xor.b32  	%r1479, %r1479, %r808;
	ld.global.u32 	%r809, [%rd20+136];
	xor.b32  	%r1478, %r1478, %r809;
$L__BB3_107:
	and.b32  	%r811, %r759, 128;
	setp.eq.s32 	%p14, %r811, 0;
	@%p14 bra 	$L__BB3_109;
	ld.global.u32 	%r812, [%rd20+140];
	xor.b32  	%r1482, %r1482, %r812;
	ld.global.u32 	%r813, [%rd20+144];
	xor.b32  	%r1481, %r1481, %r813;
	ld.global.u32 	%r814, [%rd20+148];
	xor.b32  	%r1480, %r1480, %r814;
	ld.global.u32 	%r815, [%rd20+152];
	xor.b32  	%r1479, %r1479, %r815;
	ld.global.u32 	%r816, [%rd20+156];
	xor.b32  	%r1478, %r1478, %r816;
$L__BB3_109:
	and.b32  	%r818, %r759, 256;
	setp.eq.s32 	%p15, %r818, 0;
	@%p15 bra 	$L__BB3_111;
	ld.global.u32 	%r819, [%rd20+160];
	xor.b32  	%r1482, %r1482, %r819;
	ld.global.u32 	%r820, [%rd20+164];
	xor.b32  	%r1481, %r1481, %r820;
	ld.global.u32 	%r821, [%rd20+168];
	xor.b32  	%r1480, %r1480, %r821;
	ld.global.u32 	%r822, [%rd20+172];
	xor.b32  	%r1479, %r1479, %r822;
	ld.global.u32 	%r823, [%rd20+176];
	xor.b32  	%r1478, %r1478, %r823;
$L__BB3_111:
	and.b32  	%r825, %r759, 512;
	setp.eq.s32 	%p16, %r825, 0;
	@%p16 bra 	$L__BB3_113;
	ld.global.u32 	%r826, [%rd20+180];
	xor.b32  	%r1482, %r1482, %r826;
	ld.global.u32 	%r827, [%rd20+184];
	xor.b32  	%r1481, %r1481, %r827;
	ld.global.u32 	%r828, [%rd20+188];
	xor.b32  	%r1480, %r1480, %r828;
	ld.global.u32 	%r829, [%rd20+192];
	xor.b32  	%r1479, %r1479, %r829;
	ld.global.u32 	%r830, [%rd20+196];
	xor.b32  	%r1478, %r1478, %r830;
$L__BB3_113:
	and.b32  	%r832, %r759, 1024;
	setp.eq.s32 	%p17, %r832, 0;
	@%p17 bra 	$L__BB3_115;
	ld.global.u32 	%r833, [%rd20+200];
	xor.b32  	%r1482, %r1482, %r833;
	ld.global.u32 	%r834, [%rd20+204];
	xor.b32  	%r1481, %r1481, %r834;
	ld.global.u32 	%r835, [%rd20+208];
	xor.b32  	%r1480, %r1480, %r835;
	ld.global.u32 	%r836, [%rd20+212];
	xor.b32  	%r1479, %r1479, %r836;
	ld.global.u32 	%r837, [%rd20+216];
	xor.b32  	%r1478, %r1478, %r837;
$L__BB3_115:
	and.b32  	%r839, %r759, 2048;
	setp.eq.s32 	%p18, %r839, 0;
	@%p18 bra 	$L__BB3_117;
	ld.global.u32 	%r840, [%rd20+220];
	xor.b32  	%r1482, %r1482, %r840;
	ld.global.u32 	%r841, [%rd20+224];
	xor.b32  	%r1481, %r1481, %r841;
	ld.global.u32 	%r842, [%rd20+228];
	xor.b32  	%r1480, %r1480, %r842;
	ld.global.u32 	%r843, [%rd20+232];
	xor.b32  	%r1479, %r1479, %r843;
	ld.global.u32 	%r844, [%rd20+236];
	xor.b32  	%r1478, %r1478, %r844;
$L__BB3_117:
	and.b32  	%r846, %r759, 4096;
	setp.eq.s32 	%p19, %r846, 0;
	@%p19 bra 	$L__BB3_119;
	ld.global.u32 	%r847, [%rd20+240];
	xor.b32  	%r1482, %r1482, %r847;
	ld.global.u32 	%r848, [%rd20+244];
	xor.b32  	%r1481, %r1481, %r848;
	ld.global.u32 	%r849, [%rd20+248];
	xor.b32  	%r1480, %r1480, %r849;
	ld.global.u32 	%r850, [%rd20+252];
	xor.b32  	%r1479, %r1479, %r850;
	ld.global.u32 	%r851, [%rd20+256];
	xor.b32  	%r1478, %r1478, %r851;
$L__BB3_119:
	and.b32  	%r853, %r759, 8192;
	setp.eq.s32 	%p20, %r853, 0;
	@%p20 bra 	$L__BB3_121;
	ld.global.u32 	%r854, [%rd20+260];
	xor.b32  	%r1482, %r1482, %r854;
	ld.global.u32 	%r855, [%rd20+264];
	xor.b32  	%r1481, %r1481, %r855;
	ld.global.u32 	%r856, [%rd20+268];
	xor.b32  	%r1480, %r1480, %r856;
	ld.global.u32 	%r857, [%rd20+272];
	xor.b32  	%r1479, %r1479, %r857;
	ld.global.u32 	%r858, [%rd20+276];
	xor.b32  	%r1478, %r1478, %r858;
$L__BB3_121:
	and.b32  	%r860, %r759, 16384;
	setp.eq.s32 	%p21, %r860, 0;
	@%p21 bra 	$L__BB3_123;
	ld.global.u32 	%r861, [%rd20+280];
	xor.b32  	%r1482, %r1482, %r861;
	ld.global.u32 	%r862, [%rd20+284];
	xor.b32  	%r1481, %r1481, %r862;
	ld.global.u32 	%r863, [%rd20+288];
	xor.b32  	%r1480, %r1480, %r863;
	ld.global.u32 	%r864, [%rd20+292];
	xor.b32  	%r1479, %r1479, %r864;
	ld.global.u32 	%r865, [%rd20+296];
	xor.b32  	%r1478, %r1478, %r865;
$L__BB3_123:
	and.b32  	%r867, %r759, 32768;
	setp.eq.s32 	%p22, %r867, 0;
	@%p22 bra 	$L__BB3_125;
	ld.global.u32 	%r868, [%rd20+300];
	xor.b32  	%r1482, %r1482, %r868;
	ld.global.u32 	%r869, [%rd20+304];
	xor.b32  	%r1481, %r1481, %r869;
	ld.global.u32 	%r870, [%rd20+308];
	xor.b32  	%r1480, %r1480, %r870;
	ld.global.u32 	%r871, [%rd20+312];
	xor.b32  	%r1479, %r1479, %r871;
	ld.global.u32 	%r872, [%rd20+316];
	xor.b32  	%r1478, %r1478, %r872;
$L__BB3_125:
	add.s32 	%r1477, %r1477, 16;
	setp.ne.s32 	%p23, %r1477, 32;
	@%p23 bra 	$L__BB3_93;
	mad.lo.s32 	%r873, %r1471, -31, %r388;
	add.s32 	%r1471, %r873, 1;
	setp.ne.s32 	%p24, %r1471, 5;
	@%p24 bra 	$L__BB3_92;
	st.global.u32 	[%rd16+4], %r1482;
	st.global.u32 	[%rd16+8], %r1481;
	st.global.u32 	[%rd16+12], %r1480;
	st.global.u32 	[%rd16+16], %r1479;
	st.global.u32 	[%rd16+20], %r1478;
	add.s32 	%r1465, %r1465, 1;
	setp.lt.u32 	%p25, %r1465, %r379;
	@%p25 bra 	$L__BB3_91;
$L__BB3_128:
	shr.u64 	%rd21, %rd60, 2;
	add.s32 	%r1464, %r1464, 1;
	setp.gt.u64 	%p26, %rd60, 3;
	mov.u64 	%rd60, %rd21;
	@%p26 bra 	$L__BB3_89;
	ld.param.u32 	%r1269, [setupCurandKernel_param_2];
	cvt.s64.s32 	%rd61, %r1269;
	mov.b32 	%r1558, 0;
$L__BB3_130:
	and.b64  	%rd24, %rd61, 3;
	setp.eq.s64 	%p27, %rd24, 0;
	@%p27 bra 	$L__BB3_169;
	mul.wide.u32 	%rd35, %r1558, 3200;
	mov.u64 	%rd36, precalc_xorwow_offset_matrix;
	add.s64 	%rd25, %rd36, %rd35;
	cvt.u32.u64 	%r560, %rd24;
	mov.b32 	%r1559, 0;
$L__BB3_132:
	mov.b32 	%r1572, 0;
	mov.u32 	%r1573, %r1572;
	mov.u32 	%r1574, %r1572;
	mov.u32 	%r1575, %r1572;
	mov.u32 	%r1576, %r1572;
	mov.u32 	%r1565, %r1572;
$L__BB3_133:
	mul.wide.u32 	%rd37, %r1565, 4;
	add.s64 	%rd38, %rd16, %rd37;
	ld.global.u32 	%r568, [%rd38+4];
	shl.b32 	%r569, %r1565, 5;
	mov.b32 	%r1571, 0;
$L__BB3_134:
	.pragma "nounroll";
	shr.u32 	%r878, %r568, %r1571;
	and.b32  	%r879, %r878, 1;
	setp.eq.b32 	%p28, %r879, 1;
	not.pred 	%p29, %p28;
	add.s32 	%r880, %r569, %r1571;
	mul.lo.s32 	%r881, %r880, 5;
	mul.wide.u32 	%rd39, %r881, 4;
	add.s64 	%rd26, %rd25, %rd39;
	@%p29 bra 	$L__BB3_136;
	ld.global.u32 	%r882, [%rd26];
	xor.b32  	%r1576, %r1576, %r882;
	ld.global.u32 	%r883, [%rd26+4];
	xor.b32  	%r1575, %r1575, %r883;
	ld.global.u32 	%r884, [%rd26+8];
	xor.b32  	%r1574, %r1574, %r884;
	ld.global.u32 	%r885, [%rd26+12];
	xor.b32  	%r1573, %r1573, %r885;
	ld.global.u32 	%r886, [%rd26+16];
	xor.b32  	%r1572, %r1572, %r886;
$L__BB3_136:
	and.b32  	%r888, %r878, 2;
	setp.eq.s32 	%p30, %r888, 0;
	@%p30 bra 	$L__BB3_138;
	ld.global.u32 	%r889, [%rd26+20];
	xor.b32  	%r1576, %r1576, %r889;
	ld.global.u32 	%r890, [%rd26+24];
	xor.b32  	%r1575, %r1575, %r890;
	ld.global.u32 	%r891, [%rd26+28];
	xor.b32  	%r1574, %r1574, %r891;
	ld.global.u32 	%r892, [%rd26+32];
	xor.b32  	%r1573, %r1573, %r892;
	ld.global.u32 	%r893, [%rd26+36];
	xor.b32  	%r1572, %r1572, %r893;
$L__BB3_138:
	and.b32  	%r895, %r878, 4;
	setp.eq.s32 	%p31, %r895, 0;
	@%p31 bra 	$L__BB3_140;
	ld.global.u32 	%r896, [%rd26+40];
	xor.b32  	%r1576, %r1576, %r896;
	ld.global.u32 	%r897, [%rd26+44];
	xor.b32  	%r1575, %r1575, %r897;
	ld.global.u32 	%r898, [%rd26+48];
	xor.b32  	%r1574, %r1574, %r898;
	ld.global.u32 	%r899, [%rd26+52];
	xor.b32  	%r1573, %r1573, %r899;
	ld.global.u32 	%r900, [%rd26+56];
	xor.b32  	%r1572, %r1572, %r900;
$L__BB3_140:
	and.b32  	%r902, %r878, 8;
	setp.eq.s32 	%p32, %r902, 0;
	@%p32 bra 	$L__BB3_142;
	ld.global.u32 	%r903, [%rd26+60];
	xor.b32  	%r1576, %r1576, %r903;
	ld.global.u32 	%r904, [%rd26+64];
	xor.b32  	%r1575, %r1575, %r904;
	ld.global.u32 	%r905, [%rd26+68];
	xor.b32  	%r1574, %r1574, %r905;
	ld.global.u32 	%r906, [%rd26+72];
	xor.b32  	%r1573, %r1573, %r906;
	ld.global.u32 	%r907, [%rd26+76];
	xor.b32  	%r1572, %r1572, %r907;
$L__BB3_142:
	and.b32  	%r909, %r878, 16;
	setp.eq.s32 	%p33, %r909, 0;
	@%p33 bra 	$L__BB3_144;
	ld.global.u32 	%r910, [%rd26+80];
	xor.b32  	%r1576, %r1576, %r910;
	ld.global.u32 	%r911, [%rd26+84];
	xor.b32  	%r1575, %r1575, %r911;
	ld.global.u32 	%r912, [%rd26+88];
	xor.b32  	%r1574, %r1574, %r912;
	ld.global.u32 	%r913, [%rd26+92];
	xor.b32  	%r1573, %r1573, %r913;
	ld.global.u32 	%r914, [%rd26+96];
	xor.b32  	%r1572, %r1572, %r914;
$L__BB3_144:
	and.b32  	%r916, %r878, 32;
	setp.eq.s32 	%p34, %r916, 0;
	@%p34 bra 	$L__BB3_146;
	ld.global.u32 	%r917, [%rd26+100];
	xor.b32  	%r1576, %r1576, %r917;
	ld.global.u32 	%r918, [%rd26+104];
	xor.b32  	%r1575, %r1575, %r918;
	ld.global.u32 	%r919, [%rd26+108];
	xor.b32  	%r1574, %r1574, %r919;
	ld.global.u32 	%r920, [%rd26+112];
	xor.b32  	%r1573, %r1573, %r920;
	ld.global.u32 	%r921, [%rd26+116];
	xor.b32  	%r1572, %r1572, %r921;
$L__BB3_146:
	and.b32  	%r923, %r878, 64;
	setp.eq.s32 	%p35, %r923, 0;
	@%p35 bra 	$L__BB3_148;
	ld.global.u32 	%r924, [%rd26+120];
	xor.b32  	%r1576, %r1576, %r924;
	ld.global.u32 	%r925, [%rd26+124];
	xor.b32  	%r1575, %r1575, %r925;
	ld.global.u32 	%r926, [%rd26+128];
	xor.b32  	%r1574, %r1574, %r926;
	ld.global.u32 	%r927, [%rd26+132];
	xor.b32  	%r1573, %r1573, %r927;
	ld.global.u32 	%r928, [%rd26+136];
	xor.b32  	%r1572, %r1572, %r928;
$L__BB3_148:
	and.b32  	%r930, %r878, 128;
	setp.eq.s32 	%p36, %r930, 0;
	@%p36 bra 	$L__BB3_150;
	ld.global.u32 	%r931, [%rd26+140];
	xor.b32  	%r1576, %r1576, %r931;
	ld.global.u32 	%r932, [%rd26+144];
	xor.b32  	%r1575, %r1575, %r932;
	ld.global.u32 	%r933, [%rd26+148];
	xor.b32  	%r1574, %r1574, %r933;
	ld.global.u32 	%r934, [%rd26+152];
	xor.b32  	%r1573, %r1573, %r934;
	ld.global.u32 	%r935, [%rd26+156];
	xor.b32  	%r1572, %r1572, %r935;
$L__BB3_150:
	and.b32  	%r937, %r878, 256;
	setp.eq.s32 	%p37, %r937, 0;
	@%p37 bra 	$L__BB3_152;
	ld.global.u32 	%r938, [%rd26+160];
	xor.b32  	%r1576, %r1576, %r938;
	ld.global.u32 	%r939, [%rd26+164];
	xor.b32  	%r1575, %r1575, %r939;
	ld.global.u32 	%r940, [%rd26+168];
	xor.b32  	%r1574, %r1574, %r940;
	ld.global.u32 	%r941, [%rd26+172];
	xor.b32  	%r1573, %r1573, %r941;
	ld.global.u32 	%r942, [%rd26+176];
	xor.b32  	%r1572, %r1572, %r942;
$L__BB3_152:
	and.b32  	%r944, %r878, 512;
	setp.eq.s32 	%p38, %r944, 0;
	@%p38 bra 	$L__BB3_154;
	ld.global.u32 	%r945, [%rd26+180];
	xor.b32  	%r1576, %r1576, %r945;
	ld.global.u32 	%r946, [%rd26+184];
	xor.b32  	%r1575, %r1575, %r946;
	ld.global.u32 	%r947, [%rd26+188];
	xor.b32  	%r1574, %r1574, %r947;
	ld.global.u32 	%r948, [%rd26+192];
	xor.b32  	%r1573, %r1573, %r948;
	ld.global.u32 	%r949, [%rd26+196];
	xor.b32  	%r1572, %r1572, %r949;
$L__BB3_154:
	and.b32  	%r951, %r878, 1024;
	setp.eq.s32 	%p39, %r951, 0;
	@%p39 bra 	$L__BB3_156;
	ld.global.u32 	%r952, [%rd26+200];
	xor.b32  	%r1576, %r1576, %r952;
	ld.global.u32 	%r953, [%rd26+204];
	xor.b32  	%r1575, %r1575, %r953;
	ld.global.u32 	%r954, [%rd26+208];
	xor.b32  	%r1574, %r1574, %r954;
	ld.global.u32 	%r955, [%rd26+212];
	xor.b32  	%r1573, %r1573, %r955;
	ld.global.u32 	%r956, [%rd26+216];
	xor.b32  	%r1572, %r1572, %r956;
$L__BB3_156:
	and.b32  	%r958, %r878, 2048;
	setp.eq.s32 	%p40, %r958, 0;
	@%p40 bra 	$L__BB3_158;
	ld.global.u32 	%r959, [%rd26+220];
	xor.b32  	%r1576, %r1576, %r959;
	ld.global.u32 	%r960, [%rd26+224];
	xor.b32  	%r1575, %r1575, %r960;
	ld.global.u32 	%r961, [%rd26+228];
	xor.b32  	%r1574, %r1574, %r961;
	ld.global.u32 	%r962, [%rd26+232];
	xor.b32  	%r1573, %r1573, %r962;
	ld.global.u32 	%r963, [%rd26+236];
	xor.b32  	%r1572, %r1572, %r963;
$L__BB3_158:
	and.b32  	%r965, %r878, 4096;
	setp.eq.s32 	%p41, %r965, 0;
	@%p41 bra 	$L__BB3_160;
	ld.global.u32 	%r966, [%rd26+240];
	xor.b32  	%r1576, %r1576, %r966;
	ld.global.u32 	%r967, [%rd26+244];
	xor.b32  	%r1575, %r1575, %r967;
	ld.global.u32 	%r968, [%rd26+248];
	xor.b32  	%r1574, %r1574, %r968;
	ld.global.u32 	%r969, [%rd26+252];
	xor.b32  	%r1573, %r1573, %r969;
	ld.global.u32 	%r970, [%rd26+256];
	xor.b32  	%r1572, %r1572, %r970;
$L__BB3_160:
	and.b32  	%r972, %r878, 8192;
	setp.eq.s32 	%p42, %r972, 0;
	@%p42 bra 	$L__BB3_162;
	ld.global.u32 	%r973, [%rd26+260];
	xor.b32  	%r1576, %r1576, %r973;
	ld.global.u32 	%r974, [%rd26+264];
	xor.b32  	%r1575, %r1575, %r974;
	ld.global.u32 	%r975, [%rd26+268];
	xor.b32  	%r1574, %r1574, %r975;
	ld.global.u32 	%r976, [%rd26+272];
	xor.b32  	%r1573, %r1573, %r976;
	ld.global.u32 	%r977, [%rd26+276];
	xor.b32  	%r1572, %r1572, %r977;
$L__BB3_162:
	and.b32  	%r979, %r878, 16384;
	setp.eq.s32 	%p43, %r979, 0;
	@%p43 bra 	$L__BB3_164;
	ld.global.u32 	%r980, [%rd26+280];
	xor.b32  	%r1576, %r1576, %r980;
	ld.global.u32 	%r981, [%rd26+284];
	xor.b32  	%r1575, %r1575, %r981;
	ld.global.u32 	%r982, [%rd26+288];
	xor.b32  	%r1574, %r1574, %r982;
	ld.global.u32 	%r983, [%rd26+292];
	xor.b32  	%r1573, %r1573, %r983;
	ld.global.u32 	%r984, [%rd26+296];
	xor.b32  	%r1572, %r1572, %r984;
$L__BB3_164:
	and.b32  	%r986, %r878, 32768;
	setp.eq.s32 	%p44, %r986, 0;
	@%p44 bra 	$L__BB3_166;
	ld.global.u32 	%r987, [%rd26+300];
	xor.b32  	%r1576, %r1576, %r987;
	ld.global.u32 	%r988, [%rd26+304];
	xor.b32  	%r1575, %r1575, %r988;
	ld.global.u32 	%r989, [%rd26+308];
	xor.b32  	%r1574, %r1574, %r989;
	ld.global.u32 	%r990, [%rd26+312];
	xor.b32  	%r1573, %r1573, %r990;
	ld.global.u32 	%r991, [%rd26+316];
	xor.b32  	%r1572, %r1572, %r991;
$L__BB3_166:
	add.s32 	%r1571, %r1571, 16;
	setp.ne.s32 	%p45, %r1571, 32;
	@%p45 bra 	$L__BB3_134;
	mad.lo.s32 	%r992, %r1565, -31, %r569;
	add.s32 	%r1565, %r992, 1;
	setp.ne.s32 	%p46, %r1565, 5;
	@%p46 bra 	$L__BB3_133;
	st.global.u32 	[%rd16+4], %r1576;
	st.global.u32 	[%rd16+8], %r1575;
	st.global.u32 	[%rd16+12], %r1574;
	st.global.u32 	[%rd16+16], %r1573;
	st.global.u32 	[%rd16+20], %r1572;
	add.s32 	%r1559, %r1559, 1;
	setp.lt.u32 	%p47, %r1559, %r560;
	@%p47 bra 	$L__BB3_132;
$L__BB3_169:
	shr.u64 	%rd27, %rd61, 2;
	add.s32 	%r1558, %r1558, 1;
	setp.gt.u64 	%p48, %rd61, 3;
	mov.u64 	%rd61, %rd27;
	@%p48 bra 	$L__BB3_130;
	add.s32 	%r993, %r377, %r4;
	st.global.u32 	[%rd16], %r993;
	mov.b32 	%r994, 0;
	st.global.v2.u32 	[%rd16+24], {%r994, %r994};
	st.global.u32 	[%rd16+32], %r994;
	mov.b64 	%rd40, 0;
	st.global.u64 	[%rd16+40], %rd40;
	add.s32 	%r1273, %r1273, %r5;
	setp.lt.s32 	%p49, %r1273, %r3;
	@%p49 bra 	$L__BB3_88;
$L__BB3_171:
	ret;
$L__BB3_172:
	ld.global.u32 	%r1142, [%rd7];
	xor.b32  	%r1286, %r1286, %r1142;
	ld.global.u32 	%r1143, [%rd7+4];
	xor.b32  	%r1285, %r1285, %r1143;
	ld.global.u32 	%r1144, [%rd7+8];
	xor.b32  	%r1284, %r1284, %r1144;
	ld.global.u32 	%r1145, [%rd7+12];
	xor.b32  	%r1283, %r1283, %r1145;
	ld.global.u32 	%r1146, [%rd7+16];
	xor.b32  	%r1282, %r1282, %r1146;
	bra.uni 	$L__BB3_12;
$L__BB3_173:
	ld.global.u32 	%r1012, [%rd13];
	xor.b32  	%r1381, %r1381, %r1012;
	ld.global.u32 	%r1013, [%rd13+4];
	xor.b32  	%r1380, %r1380, %r1013;
	ld.global.u32 	%r1014, [%rd13+8];
	xor.b32  	%r1379, %r1379, %r1014;
	ld.global.u32 	%r1015, [%rd13+12];
	xor.b32  	%r1378, %r1378, %r1015;
	ld.global.u32 	%r1016, [%rd13+16];
	xor.b32  	%r1377, %r1377, %r1016;
	bra.uni 	$L__BB3_55;

}


// ===== COMPILED SASS (sm_100) =====

	.target	sm_100

	.elftype	@"ET_EXEC"


//--------------------- .note.nv.tkinfo           --------------------------
	.section	.note.nv.tkinfo,"",@"SHT_NOTE"
	.sectionflags	@"SHF_NOTE_NV_TKINFO"
	.tkinfo
        /*0018*/ 	.word	0x00000002
        /*0030*/ 	.string	""
        /*0030*/ 	.string	"ptxas"
        /*0030*/ 	.string	"Cuda compilation tools, release 13.0, V13.0.88"
        /*0030*/ 	.string	"Build cuda_13.0.r13.0/compiler.36424714_0"
        /*0030*/ 	.string	"-arch sm_100 -m 64 "



//--------------------- .note.nv.cuinfo           --------------------------
	.section	.note.nv.cuinfo,"",@"SHT_NOTE"
	.sectionflags	@"SHF_NOTE_NV_CUINFO"
        /*0018*/ 	.short	0x0002
        /*001a*/ 	.short	0x0064
        /*001c*/ 	.short	0x0082
	.zero		2


//--------------------- .nv.info                  --------------------------
	.section	.nv.info,"",@"SHT_CUDA_INFO"
	.align	4


	//----- nvinfo : EIATTR_REGCOUNT
	.align		4
        /*0000*/ 	.byte	0x04, 0x2f
        /*0002*/ 	.short	(.L_11 - .L_10)
	.align		4
.L_10:
        /*0004*/ 	.word	index@(setFloatKernel)
        /*0008*/ 	.word	0x0000000c


	//----- nvinfo : EIATTR_FRAME_SIZE
	.align		4
.L_11:
        /*000c*/ 	.byte	0x04, 0x11
        /*000e*/ 	.short	(.L_13 - .L_12)
	.align		4
.L_12:
        /*0010*/ 	.word	index@(setFloatKernel)
        /*0014*/ 	.word	0x00000000


	//----- nvinfo : EIATTR_REGCOUNT
	.align		4
.L_13:
        /*0018*/ 	.byte	0x04, 0x2f
        /*001a*/ 	.short	(.L_15 - .L_14)
	.align		4
.L_14:
        /*001c*/ 	.word	index@(gaussHorizontal)
        /*0020*/ 	.word	0x00000020


	//----- nvinfo : EIATTR_FRAME_SIZE
	.align		4
.L_15:
        /*0024*/ 	.byte	0x04, 0x11
        /*0026*/ 	.short	(.L_17 - .L_16)
	.align		4
.L_16:
        /*0028*/ 	.word	index@($__internal_1_$__cuda_sm3x_div_rn_noftz_f32_slowpath)
        /*002c*/ 	.word	0x00000008


	//----- nvinfo : EIATTR_FRAME_SIZE
	.align		4
.L_17:
        /*0030*/ 	.byte	0x04, 0x11
        /*0032*/ 	.short	(.L_19 - .L_18)
	.align		4
.L_18:
        /*0034*/ 	.word	index@(gaussHorizontal)
        /*0038*/ 	.word	0x00000008


	//----- nvinfo : EIATTR_REGCOUNT
	.align		4
.L_19:
        /*003c*/ 	.byte	0x04, 0x2f
        /*003e*/ 	.short	(.L_21 - .L_20)
	.align		4
.L_20:
        /*0040*/ 	.word	index@(gaussVertical)
        /*0044*/ 	.word	0x00000020


	//----- nvinfo : EIATTR_FRAME_SIZE
	.align		4
.L_21:
        /*0048*/ 	.byte	0x04, 0x11
        /*004a*/ 	.short	(.L_23 - .L_22)
	.align		4
.L_22:
        /*004c*/ 	.word	index@($__internal_0_$__cuda_sm3x_div_rn_noftz_f32_slowpath)
        /*0050*/ 	.word	0x00000000


	//----- nvinfo : EIATTR_FRAME_SIZE
	.align		4
.L_23:
        /*0054*/ 	.byte	0x04, 0x11
        /*0056*/ 	.short	(.L_25 - .L_24)
	.align		4
.L_24:
        /*0058*/ 	.word	index@(gaussVertical)
        /*005c*/ 	.word	0x00000000


	//----- nvinfo : EIATTR_REGCOUNT
	.align		4
.L_25:
        /*0060*/ 	.byte	0x04, 0x2f
        /*0062*/ 	.short	(.L_27 - .L_26)
	.align		4
.L_26:
        /*0064*/ 	.word	index@(setupCurandKernel)
        /*0068*/ 	.word	0x0000001f


	//----- nvinfo : EIATTR_FRAME_SIZE
	.align		4
.L_27:
        /*006c*/ 	.byte	0x04, 0x11
        /*006e*/ 	.short	(.L_29 - .L_28)
	.align		4
.L_28:
        /*0070*/ 	.word	index@(setupCurandKernel)
        /*0074*/ 	.word	0x00000000


	//----- nvinfo : EIATTR_MIN_STACK_SIZE
	.align		4
.L_29:
        /*0078*/ 	.byte	0x04, 0x12
        /*007a*/ 	.short	(.L_31 - .L_30)
	.align		4
.L_30:
        /*007c*/ 	.word	index@(setupCurandKernel)
        /*0080*/ 	.word	0x00000000


	//----- nvinfo : EIATTR_MIN_STACK_SIZE
	.align		4
.L_31:
        /*0084*/ 	.byte	0x04, 0x12
        /*0086*/ 	.short	(.L_33 - .L_32)
	.align		4
.L_32:
        /*0088*/ 	.word	index@(gaussVertical)
        /*008c*/ 	.word	0x00000000


	//----- nvinfo : EIATTR_MIN_STACK_SIZE
	.align		4
.L_33:
        /*0090*/ 	.byte	0x04, 0x12
        /*0092*/ 	.short	(.L_35 - .L_34)
	.align		4
.L_34:
        /*0094*/ 	.word	index@(gaussHorizontal)
        /*0098*/ 	.word	0x00000008


	//----- nvinfo : EIATTR_MIN_STACK_SIZE
	.align		4
.L_35:
        /*009c*/ 	.byte	0x04, 0x12
        /*009e*/ 	.short	(.L_37 - .L_36)
	.align		4
.L_36:
        /*00a0*/ 	.word	index@(setFloatKernel)
        /*00a4*/ 	.word	0x00000000
.L_37:


//--------------------- .nv.compat                --------------------------
	.section	.nv.compat,"",@"SHT_CUDA_COMPAT_INFO"
	.align	4
        /*0000*/ 	.byte	0x02, 0x09, 0x00, 0x00, 0x02, 0x02, 0x01, 0x00, 0x02, 0x05, 0x05, 0x00, 0x03, 0x07, 0x01, 0x01
        /*0010*/ 	.byte	0x02, 0x03, 0x00, 0x00, 0x02, 0x06, 0x01, 0x00, 0x04, 0x0b, 0x08, 0x00, 0x01, 0x00, 0x00, 0x00
        /*0020*/ 	.byte	0x00, 0x00, 0x00, 0x00


//--------------------- .nv.info.setupCurandKernel --------------------------
	.section	.nv.info.setupCurandKernel,"",@"SHT_CUDA_INFO"
	.sectionflags	@""
	.align	4


	//----- nvinfo : EIATTR_CUDA_API_VERSION
	.align		4
        /*0000*/ 	.byte	0x04, 0x37
        /*0002*/ 	.short	(.L_39 - .L_38)
.L_38:
        /*0004*/ 	.word	0x00000082


	//----- nvinfo : EIATTR_KPARAM_INFO
	.align		4
.L_39:
        /*0008*/ 	.byte	0x04, 0x17
        /*000a*/ 	.short	(.L_41 - .L_40)
.L_40:
        /*000c*/ 	.word	0x00000000
        /*0010*/ 	.short	0x0002
        /*0012*/ 	.short	0x000c
        /*0014*/ 	.byte	0x00, 0xf0, 0x11, 0x00


	//----- nvinfo : EIATTR_KPARAM_INFO
	.align		4
.L_41:
        /*0018*/ 	.byte	0x04, 0x17
        /*001a*/ 	.short	(.L_43 - .L_42)
.L_42:
        /*001c*/ 	.word	0x00000000
        /*0020*/ 	.short	0x0001
        /*0022*/ 	.short	0x0008
        /*0024*/ 	.byte	0x00, 0xf0, 0x11, 0x00


	//----- nvinfo : EIATTR_KPARAM_INFO
	.align		4
.L_43:
        /*0028*/ 	.byte	0x04, 0x17
        /*002a*/ 	.short	(.L_45 - .L_44)
.L_44:
        /*002c*/ 	.word	0x00000000
        /*0030*/ 	.short	0x0000
        /*0032*/ 	.short	0x0000
        /*0034*/ 	.byte	0x00, 0xf5, 0x21, 0x00


	//----- nvinfo : EIATTR_SPARSE_MMA_MASK
	.align		4
.L_45:
        /*0038*/ 	.byte	0x03, 0x50
        /*003a*/ 	.short	0x0000


	//----- nvinfo : EIATTR_MAXREG_COUNT
	.align		4
        /*003c*/ 	.byte	0x03, 0x1b
        /*003e*/ 	.short	0x00ff


	//----- nvinfo : EIATTR_MERCURY_ISA_VERSION
	.align		4
        /*0040*/ 	.byte	0x03, 0x5f
        /*0042*/ 	.short	0x0101


	//----- nvinfo : EIATTR_VRC_CTA_INIT_COUNT
	.align		4
        /*0044*/ 	.byte	0x02, 0x4a
	.zero		1
	.zero		1


	//----- nvinfo : EIATTR_EXIT_INSTR_OFFSETS
	.align		4
        /*0048*/ 	.byte	0x04, 0x1c
        /*004a*/ 	.short	(.L_47 - .L_46)


	//   ....[0]....
.L_46:
        /*004c*/ 	.word	0x00000080


	//   ....[1]....
        /*0050*/ 	.word	0x000010a0


	//   ....[2]....
        /*0054*/ 	.word	0x00001240


	//   ....[3]....
        /*0058*/ 	.word	0x00002f60


	//   ....[4]....
        /*005c*/ 	.word	0x00003f00


	//----- nvinfo : EIATTR_CRS_STACK_SIZE
	.align		4
.L_47:
        /*0060*/ 	.byte	0x04, 0x1e
        /*0062*/ 	.short	(.L_49 - .L_48)
.L_48:
        /*0064*/ 	.word	0x00000000


	//----- nvinfo : EIATTR_CBANK_PARAM_SIZE
	.align		4
.L_49:
        /*0068*/ 	.byte	0x03, 0x19
        /*006a*/ 	.short	0x0010


	//----- nvinfo : EIATTR_PARAM_CBANK
	.align		4
        /*006c*/ 	.byte	0x04, 0x0a
        /*006e*/ 	.short	(.L_51 - .L_50)
	.align		4
.L_50:
        /*0070*/ 	.word	index@(.nv.constant0.setupCurandKernel)
        /*0074*/ 	.short	0x0380
        /*0076*/ 	.short	0x0010


	//----- nvinfo : EIATTR_SW_WAR
	.align		4
.L_51:
        /*0078*/ 	.byte	0x04, 0x36
        /*007a*/ 	.short	(.L_53 - .L_52)
.L_52:
        /*007c*/ 	.word	0x00000008
.L_53:


//--------------------- .nv.info.gaussVertical    --------------------------
	.section	.nv.info.gaussVertical,"",@"SHT_CUDA_INFO"
	.sectionflags	@""
	.align	4


	//----- nvinfo : EIATTR_CUDA_API_VERSION
	.align		4
        /*0000*/ 	.byte	0x04, 0x37
        /*0002*/ 	.short	(.L_55 - .L_54)
.L_54:
        /*0004*/ 	.word	0x00000082


	//----- nvinfo : EIATTR_KPARAM_INFO
	.align		4
.L_55:
        /*0008*/ 	.byte	0x04, 0x17
        /*000a*/ 	.short	(.L_57 - .L_56)
.L_56:
        /*000c*/ 	.word	0x00000000
        /*0010*/ 	.short	0x0004
        /*0012*/ 	.short	0x001c
        /*0014*/ 	.byte	0x00, 0xf0, 0x11, 0x00


	//----- nvinfo : EIATTR_KPARAM_INFO
	.align		4
.L_57:
        /*0018*/ 	.byte	0x04, 0x17
        /*001a*/ 	.short	(.L_59 - .L_58)
.L_58:
        /*001c*/ 	.word	0x00000000
        /*0020*/ 	.short	0x0003
        /*0022*/ 	.short	0x0018
        /*0024*/ 	.byte	0x00, 0xf0, 0x11, 0x00


	//----- nvinfo : EIATTR_KPARAM_INFO
	.align		4
.L_59:
        /*0028*/ 	.byte	0x04, 0x17
        /*002a*/ 	.short	(.L_61 - .L_60)
.L_60:
        /*002c*/ 	.word	0x00000000
        /*0030*/ 	.short	0x0002
        /*0032*/ 	.short	0x0010
        /*0034*/ 	.byte	0x00, 0xf5, 0x21, 0x00


	//----- nvinfo : EIATTR_KPARAM_INFO
	.align		4
.L_61:
        /*0038*/ 	.byte	0x04, 0x17
        /*003a*/ 	.short	(.L_63 - .L_62)
.L_62:
        /*003c*/ 	.word	0x00000000
        /*0040*/ 	.short	0x0001
        /*0042*/ 	.short	0x0008
        /*0044*/ 	.byte	0x00, 0xf5, 0x21, 0x00


	//----- nvinfo : EIATTR_KPARAM_INFO
	.align		4
.L_63:
        /*0048*/ 	.byte	0x04, 0x17
        /*004a*/ 	.short	(.L_65 - .L_64)
.L_64:
        /*004c*/ 	.word	0x00000000
        /*0050*/ 	.short	0x0000
        /*0052*/ 	.short	0x0000
        /*0054*/ 	.byte	0x00, 0xf5, 0x21, 0x00


	//----- nvinfo : EIATTR_SPARSE_MMA_MASK
	.align		4
.L_65:
        /*0058*/ 	.byte	0x03, 0x50
        /*005a*/ 	.short	0x0000


	//----- nvinfo : EIATTR_MAXREG_COUNT
	.align		4
        /*005c*/ 	.byte	0x03, 0x1b
        /*005e*/ 	.short	0x00ff


	//----- nvinfo : EIATTR_MERCURY_ISA_VERSION
	.align		4
        /*0060*/ 	.byte	0x03, 0x5f
        /*0062*/ 	.short	0x0101


	//----- nvinfo : EIATTR_VRC_CTA_INIT_COUNT
	.align		4
        /*0064*/ 	.byte	0x02, 0x4a
	.zero		1
	.zero		1


	//----- nvinfo : EIATTR_EXIT_INSTR_OFFSETS
	.align		4
        /*0068*/ 	.byte	0x04, 0x1c
        /*006a*/ 	.short	(.L_67 - .L_66)


	//   ....[0]....
.L_66:
        /*006c*/ 	.word	0x00000080


	//   ....[1]....
        /*0070*/ 	.word	0x00000a70


	//----- nvinfo : EIATTR_CRS_STACK_SIZE
	.align		4
.L_67:
        /*0074*/ 	.byte	0x04, 0x1e
        /*0076*/ 	.short	(.L_69 - .L_68)
.L_68:
        /*0078*/ 	.word	0x00000000


	//----- nvinfo : EIATTR_CBANK_PARAM_SIZE
	.align		4
.L_69:
        /*007c*/ 	.byte	0x03, 0x19
        /*007e*/ 	.short	0x0020


	//----- nvinfo : EIATTR_PARAM_CBANK
	.align		4
        /*0080*/ 	.byte	0x04, 0x0a
        /*0082*/ 	.short	(.L_71 - .L_70)
	.align		4
.L_70:
        /*0084*/ 	.word	index@(.nv.constant0.gaussVertical)
        /*0088*/ 	.short	0x0380
        /*008a*/ 	.short	0x0020


	//----- nvinfo : EIATTR_SW_WAR
	.align		4
.L_71:
        /*008c*/ 	.byte	0x04, 0x36
        /*008e*/ 	.short	(.L_73 - .L_72)
.L_72:
        /*0090*/ 	.word	0x00000008
.L_73:


//--------------------- .nv.info.gaussHorizontal  --------------------------
	.section	.nv.info.gaussHorizontal,"",@"SHT_CUDA_INFO"
	.sectionflags	@""
	.align	4


	//----- nvinfo : EIATTR_CUDA_API_VERSION
	.align		4
        /*0000*/ 	.byte	0x04, 0x37
        /*0002*/ 	.short	(.L_75 - .L_74)
.L_74:
        /*0004*/ 	.word	0x00000082


	//----- nvinfo : EIATTR_KPARAM_INFO
	.align		4
.L_75:
        /*0008*/ 	.byte	0x04, 0x17
        /*000a*/ 	.short	(.L_77 - .L_76)
.L_76:
        /*000c*/ 	.word	0x00000000
        /*0010*/ 	.short	0x0004
        /*0012*/ 	.short	0x001c
        /*0014*/ 	.byte	0x00, 0xf0, 0x11, 0x00


	//----- nvinfo : EIATTR_KPARAM_INFO
	.align		4
.L_77:
        /*0018*/ 	.byte	0x04, 0x17
        /*001a*/ 	.short	(.L_79 - .L_78)
.L_78:
        /*001c*/ 	.word	0x00000000
        /*0020*/ 	.short	0x0003
        /*0022*/ 	.short	0x0018
        /*0024*/ 	.byte	0x00, 0xf0, 0x11, 0x00


	//----- nvinfo : EIATTR_KPARAM_INFO
	.align		4
.L_79:
        /*0028*/ 	.byte	0x04, 0x17
        /*002a*/ 	.short	(.L_81 - .L_80)
.L_80:
        /*002c*/ 	.word	0x00000000
        /*0030*/ 	.short	0x0002
        /*0032*/ 	.short	0x0010
        /*0034*/ 	.byte	0x00, 0xf5, 0x21, 0x00


	//----- nvinfo : EIATTR_KPARAM_INFO
	.align		4
.L_81:
        /*0038*/ 	.byte	0x04, 0x17
        /*003a*/ 	.short	(.L_83 - .L_82)
.L_82:
        /*003c*/ 	.word	0x00000000
        /*0040*/ 	.short	0x0001
        /*0042*/ 	.short	0x0008
        /*0044*/ 	.byte	0x00, 0xf5, 0x21, 0x00


	//----- nvinfo : EIATTR_KPARAM_INFO
	.align		4
.L_83:
        /*0048*/ 	.byte	0x04, 0x17
        /*004a*/ 	.short	(.L_85 - .L_84)
.L_84:
        /*004c*/ 	.word	0x00000000
        /*0050*/ 	.short	0x0000
        /*0052*/ 	.short	0x0000
        /*0054*/ 	.byte	0x00, 0xf5, 0x21, 0x00


	//----- nvinfo : EIATTR_SPARSE_MMA_MASK
	.align		4
.L_85:
        /*0058*/ 	.byte	0x03, 0x50
        /*005a*/ 	.short	0x0000


	//----- nvinfo : EIATTR_MAXREG_COUNT
	.align		4
        /*005c*/ 	.byte	0x03, 0x1b
        /*005e*/ 	.short	0x00ff


	//----- nvinfo : EIATTR_EXTERNS
	.align		4
        /*0060*/ 	.byte	0x04, 0x0f
        /*0062*/ 	.short	(.L_87 - .L_86)


	//   ....[0]....
	.align		4
.L_86:
        /*0064*/ 	.word	index@(vprintf)


	//----- nvinfo : EIATTR_MERCURY_ISA_VERSION
	.align		4
.L_87:
        /*0068*/ 	.byte	0x03, 0x5f
        /*006a*/ 	.short	0x0101


	//----- nvinfo : EIATTR_VRC_CTA_INIT_COUNT
	.align		4
        /*006c*/ 	.byte	0x02, 0x4a
	.zero		1
	.zero		1


	//----- nvinfo : EIATTR_SYSCALL_OFFSETS
	.align		4
        /*0070*/ 	.byte	0x04, 0x46
        /*0072*/ 	.short	(.L_89 - .L_88)


	//   ....[0]....
.L_88:
        /*0074*/ 	.word	0x00000b70


	//----- nvinfo : EIATTR_EXIT_INSTR_OFFSETS
	.align		4
.L_89:
        /*0078*/ 	.byte	0x04, 0x1c
        /*007a*/ 	.short	(.L_91 - .L_90)


	//   ....[0]....
.L_90:
        /*007c*/ 	.word	0x000000d0


	//   ....[1]....
        /*0080*/ 	.word	0x00000bc0


	//----- nvinfo : EIATTR_CRS_STACK_SIZE
	.align		4
.L_91:
        /*0084*/ 	.byte	0x04, 0x1e
        /*0086*/ 	.short	(.L_93 - .L_92)
.L_92:
        /*0088*/ 	.word	0x00000000


	//----- nvinfo : EIATTR_CBANK_PARAM_SIZE
	.align		4
.L_93:
        /*008c*/ 	.byte	0x03, 0x19
        /*008e*/ 	.short	0x0020


	//----- nvinfo : EIATTR_PARAM_CBANK
	.align		4
        /*0090*/ 	.byte	0x04, 0x0a
        /*0092*/ 	.short	(.L_95 - .L_94)
	.align		4
.L_94:
        /*0094*/ 	.word	index@(.nv.constant0.gaussHorizontal)
        /*0098*/ 	.short	0x0380
        /*009a*/ 	.short	0x0020


	//----- nvinfo : EIATTR_SW_WAR
	.align		4
.L_95:
        /*009c*/ 	.byte	0x04, 0x36
        /*009e*/ 	.short	(.L_97 - .L_96)
.L_96:
        /*00a0*/ 	.word	0x00000008
.L_97:


//--------------------- .nv.info.setFloatKernel   --------------------------
	.section	.nv.info.setFloatKernel,"",@"SHT_CUDA_INFO"
	.sectionflags	@""
	.align	4


	//----- nvinfo : EIATTR_CUDA_API_VERSION
	.align		4
        /*0000*/ 	.byte	0x04, 0x37
        /*0002*/ 	.short	(.L_99 - .L_98)
.L_98:
        /*0004*/ 	.word	0x00000082


	//----- nvinfo : EIATTR_KPARAM_INFO
	.align		4
.L_99:
        /*0008*/ 	.byte	0x04, 0x17
        /*000a*/ 	.short	(.L_101 - .L_100)
.L_100:
        /*000c*/ 	.word	0x00000000
        /*0010*/ 	.short	0x0002
        /*0012*/ 	.short	0x000c
        /*0014*/ 	.byte	0x00, 0xf0, 0x11, 0x00


	//----- nvinfo : EIATTR_KPARAM_INFO
	.align		4
.L_101:
        /*0018*/ 	.byte	0x04, 0x17
        /*001a*/ 	.short	(.L_103 - .L_102)
.L_102:
        /*001c*/ 	.word	0x00000000
        /*0020*/ 	.short	0x0001
        /*0022*/ 	.short	0x0008
        /*0024*/ 	.byte	0x00, 0xf0, 0x11, 0x00


	//----- nvinfo : EIATTR_KPARAM_INFO
	.align		4
.L_103:
        /*0028*/ 	.byte	0x04, 0x17
        /*002a*/ 	.short	(.L_105 - .L_104)
.L_104:
        /*002c*/ 	.word	0x00000000
        /*0030*/ 	.short	0x0000
        /*0032*/ 	.short	0x0000
        /*0034*/ 	.byte	0x00, 0xf5, 0x21, 0x00


	//----- nvinfo : EIATTR_SPARSE_MMA_MASK
	.align		4
.L_105:
        /*0038*/ 	.byte	0x03, 0x50
        /*003a*/ 	.short	0x0000


	//----- nvinfo : EIATTR_MAXREG_COUNT
	.align		4
        /*003c*/ 	.byte	0x03, 0x1b
        /*003e*/ 	.short	0x00ff


	//----- nvinfo : EIATTR_MERCURY_ISA_VERSION
	.align		4
        /*0040*/ 	.byte	0x03, 0x5f
        /*0042*/ 	.short	0x0101


	//----- nvinfo : EIATTR_VRC_CTA_INIT_COUNT
	.align		4
        /*0044*/ 	.byte	0x02, 0x4a
	.zero		1
	.zero		1


	//----- nvinfo : EIATTR_EXIT_INSTR_OFFSETS
	.align		4
        /*0048*/ 	.byte	0x04, 0x1c
        /*004a*/ 	.short	(.L_107 - .L_106)


	//   ....[0]....
.L_106:
        /*004c*/ 	.word	0x00000070


	//   ....[1]....
        /*0050*/ 	.word	0x00000120


	//----- nvinfo : EIATTR_CRS_STACK_SIZE
	.align		4
.L_107:
        /*0054*/ 	.byte	0x04, 0x1e
        /*0056*/ 	.short	(.L_109 - .L_108)
.L_108:
        /*0058*/ 	.word	0x00000000


	//----- nvinfo : EIATTR_CBANK_PARAM_SIZE
	.align		4
.L_109:
        /*005c*/ 	.byte	0x03, 0x19
        /*005e*/ 	.short	0x0010


	//----- nvinfo : EIATTR_PARAM_CBANK
	.align		4
        /*0060*/ 	.byte	0x04, 0x0a
        /*0062*/ 	.short	(.L_111 - .L_110)
	.align		4
.L_110:
        /*0064*/ 	.word	index@(.nv.constant0.setFloatKernel)
        /*0068*/ 	.short	0x0380
        /*006a*/ 	.short	0x0010


	//----- nvinfo : EIATTR_SW_WAR
	.align		4
.L_111:
        /*006c*/ 	.byte	0x04, 0x36
        /*006e*/ 	.short	(.L_113 - .L_112)
.L_112:
        /*0070*/ 	.word	0x00000008
.L_113:


//--------------------- .nv.callgraph             --------------------------
	.section	.nv.callgraph,"",@"SHT_CUDA_CALLGRAPH"
	.align	4
	.sectionentsize	8
	.align		4
        /*0000*/ 	.word	0x00000000
	.align		4
        /*0004*/ 	.word	0xffffffff
	.align		4
        /*0008*/ 	.word	index@(gaussHorizontal)
	.align		4
        /*000c*/ 	.word	index@(vprintf)
	.align		4
        /*0010*/ 	.word	0x00000000
	.align		4
        /*0014*/ 	.word	0xfffffffe
	.align		4
        /*0018*/ 	.word	0x00000000
	.align		4
        /*001c*/ 	.word	0xfffffffd
	.align		4
        /*0020*/ 	.word	0x00000000
	.align		4
        /*0024*/ 	.word	0xfffffffc


//--------------------- .nv.constant4             --------------------------
	.section	.nv.constant4,"a",@progbits
	.align	8
	.align		8
.nv.constant4:
        /*0000*/ 	.dword	precalc_xorwow_matrix
	.align		8
        /*0008*/ 	.dword	precalc_xorwow_offset_matrix
	.align		8
        /*0010*/ 	.dword	mrg32k3aM1
	.align		8
        /*0018*/ 	.dword	mrg32k3aM2
	.align		8
        /*0020*/ 	.dword	mrg32k3aM1SubSeq
	.align		8
        /*0028*/ 	.dword	mrg32k3aM2SubSeq
	.align		8
        /*0030*/ 	.dword	mrg32k3aM1Seq
	.align		8
        /*0038*/ 	.dword	mrg32k3aM2Seq
	.align		8
        /*0040*/ 	.dword	$str
	.align		8
        /*0048*/ 	.dword	vprintf


//--------------------- .nv.constant3             --------------------------
	.section	.nv.constant3,"a",@progbits
	.align	8
.nv.constant3:
	.type		__cr_lgamma_table,@object
	.size		__cr_lgamma_table,(.L_8 - __cr_lgamma_table)
__cr_lgamma_table:
        /*0000*/ 	.byte	0x00, 0x00, 0x00, 0x00, 0x00, 0x00, 0x00, 0x00, 0x00, 0x00, 0x00, 0x00, 0x00, 0x00, 0x00, 0x00
        /*0010*/ 	.byte	0xef, 0x39, 0xfa, 0xfe, 0x42, 0x2e, 0xe6, 0x3f, 0x02, 0x20, 0x2a, 0xfa, 0x0b, 0xab, 0xfc, 0x3f
        /*0020*/ 	.byte	0xf9, 0x2c, 0x92, 0x7c, 0xa7, 0x6c, 0x09, 0x40, 0xc9, 0x79, 0x44, 0x3c, 0x64, 0x26, 0x13, 0x40
        /*0030*/ 	.byte	0xca, 0x01, 0xcf, 0x3a, 0x27, 0x51, 0x1a, 0x40, 0x30, 0xcc, 0x2d, 0xf3, 0xe1, 0x0c, 0x21, 0x40
        /*0040*/ 	.byte	0x0d, 0xb7, 0xfc, 0x82, 0x8e, 0x35, 0x25, 0x40
.L_8:


//--------------------- .text.setupCurandKernel   --------------------------
	.section	.text.setupCurandKernel,"ax",@progbits
	.align	128
        .global         setupCurandKernel
        .type           setupCurandKernel,@function
        .size           setupCurandKernel,(.L_x_84 - setupCurandKernel)
        .other          setupCurandKernel,@"STO_CUDA_ENTRY STV_DEFAULT"
setupCurandKernel:
.text.setupCurandKernel:
[----:B------:R-:W-:Y:S01]  /*0000*/  LDC R1, c[0x0][0x37c] ;  /* 0x0000df00ff017b82 */ /* 0x000fe20000000800 */
[----:B------:R-:W0:Y:S07]  /*0010*/  S2R R3, SR_TID.X ;  /* 0x0000000000037919 */ /* 0x000e2e0000002100 */
[----:B------:R-:W0:Y:S08]  /*0020*/  S2UR UR4, SR_CTAID.X ;  /* 0x00000000000479c3 */ /* 0x000e300000002500 */
[----:B------:R-:W0:Y:S08]  /*0030*/  LDC R2, c[0x0][0x360] ;  /* 0x0000d800ff027b82 */ /* 0x000e300000000800 */
[----:B------:R-:W1:Y:S01]  /*0040*/  LDC.64 R4, c[0x0][0x388] ;  /* 0x0000e200ff047b82 */ /* 0x000e620000000a00 */
[----:B0-----:R-:W-:-:S02]  /*0050*/  IMAD R3, R2, UR4, R3 ;  /* 0x0000000402037c24 */ /* 0x001fc4000f8e0203 */
[----:B-1----:R-:W-:-:S05]  /*0060*/  IMAD R0, R5, R4, RZ ;  /* 0x0000000405007224 */ /* 0x002fca00078e02ff */
[----:B------:R-:W-:-:S13]  /*0070*/  ISETP.GE.AND P0, PT, R3, R0, PT ;  /* 0x000000000300720c */ /* 0x000fda0003f06270 */
[----:B------:R-:W-:Y:S05]  /*0080*/  @P0 EXIT ;  /* 0x000000000000094d */ /* 0x000fea0003800000 */
[----:B------:R-:W0:Y:S01]  /*0090*/  LDCU UR4, c[0x0][0x370] ;  /* 0x00006e00ff0477ac */ /* 0x000e220008000800 */
[----:B------:R-:W-:Y:S01]  /*00a0*/  ISETP.NE.AND P0, PT, R4, RZ, PT ;  /* 0x000000ff0400720c */ /* 0x000fe20003f05270 */
[----:B------:R-:W1:Y:S01]  /*00b0*/  LDCU.64 UR6, c[0x0][0x358] ;  /* 0x00006b00ff0677ac */ /* 0x000e620008000a00 */
[----:B0-----:R-:W-:-:S11]  /*00c0*/  IMAD R0, R2, UR4, RZ ;  /* 0x0000000402007c24 */ /* 0x001fd6000f8e02ff */
[----:B------:R-:W-:Y:S05]  /*00d0*/  @P0 BRA `(.L_x_0) ;  /* 0x00000010005c0947 */ /* 0x000fea0003800000 */
[----:B------:R-:W-:Y:S01]  /*00e0*/  ISETP.NE.AND P0, PT, R5, RZ, PT ;  /* 0x000000ff0500720c */ /* 0x000fe20003f05270 */
[----:B------:R-:W0:-:S12]  /*00f0*/  LDCU.64 UR8, c[0x0][0x388] ;  /* 0x00007100ff0877ac */ /* 0x000e180008000a00 */
[----:B------:R-:W-:Y:S05]  /*0100*/  @!P0 BRA `(.L_x_1) ;  /* 0x0000000c00e88947 */ /* 0x000fea0003800000 */
.L_x_7:
[----:B--2---:R-:W2:Y:S01]  /*0110*/  LDC.64 R4, c[0x0][0x380] ;  /* 0x0000e000ff047b82 */ /* 0x004ea20000000a00 */
[C---:B------:R-:W-:Y:S01]  /*0120*/  LOP3.LUT R2, R3.reuse, 0xaad26b49, RZ, 0x3c, !PT ;  /* 0xaad26b4903027812 */ /* 0x040fe200078e3cff */
[----:B------:R-:W-:Y:S01]  /*0130*/  IMAD.MOV.U32 R7, RZ, RZ, -0x266e14b1 ;  /* 0xd991eb4fff077424 */ /* 0x000fe200078e00ff */
[----:B------:R-:W-:Y:S01]  /*0140*/  ISETP.GT.AND P0, PT, R3, -0x1, PT ;  /* 0xffffffff0300780c */ /* 0x000fe20003f04270 */
[----:B------:R-:W3:Y:S02]  /*0150*/  LDCU UR4, c[0x0][0x38c] ;  /* 0x00007180ff0477ac */ /* 0x000ee40008000800 */
[----:B------:R-:W-:Y:S01]  /*0160*/  IMAD R2, R2, 0x4182bed5, RZ ;  /* 0x4182bed502027824 */ /* 0x000fe200078e02ff */
[----:B------:R-:W-:Y:S01]  /*0170*/  SEL R7, R7, 0x8bf16996, P0 ;  /* 0x8bf1699607077807 */ /* 0x000fe20000000000 */
[----:B------:R-:W4:Y:S02]  /*0180*/  LDCU UR5, c[0x0][0x38c] ;  /* 0x00007180ff0577ac */ /* 0x000f240008000800 */
[C---:B------:R-:W-:Y:S01]  /*0190*/  VIADD R13, R2.reuse, 0x75bcd15 ;  /* 0x075bcd15020d7836 */ /* 0x040fe20000000000 */
[C---:B------:R-:W-:Y:S01]  /*01a0*/  IADD3 R12, PT, PT, R7.reuse, 0x64f0c9, R2 ;  /* 0x0064f0c9070c7810 */ /* 0x040fe20007ffe002 */
[C---:B------:R-:W-:Y:S01]  /*01b0*/  VIADD R9, R7.reuse, 0x1f123bb5 ;  /* 0x1f123bb507097836 */ /* 0x040fe20000000000 */
[----:B------:R-:W-:Y:S01]  /*01c0*/  LOP3.LUT R6, R7, 0x5491333, RZ, 0x3c, !PT ;  /* 0x0549133307067812 */ /* 0x000fe200078e3cff */
[C---:B------:R-:W-:Y:S01]  /*01d0*/  VIADD R7, R2.reuse, 0x583f19 ;  /* 0x00583f1902077836 */ /* 0x040fe20000000000 */
[----:B------:R-:W-:Y:S01]  /*01e0*/  LOP3.LUT R8, R2, 0x159a55e5, RZ, 0x3c, !PT ;  /* 0x159a55e502087812 */ /* 0x000fe200078e3cff */
[----:B------:R-:W-:Y:S01]  /*01f0*/  IMAD.MOV.U32 R2, RZ, RZ, RZ ;  /* 0x000000ffff027224 */ /* 0x000fe200078e00ff */
[----:B---3--:R-:W-:Y:S01]  /*0200*/  USHF.R.S32.HI UR4, URZ, 0x1f, UR4 ;  /* 0x0000001fff047899 */ /* 0x008fe20008011404 */
[----:B--2---:R-:W-:-:S04]  /*0210*/  IMAD.WIDE R4, R3, 0x30, R4 ;  /* 0x0000003003047825 */ /* 0x004fc800078e0204 */
[----:B----4-:R-:W-:Y:S01]  /*0220*/  IMAD.U32 R10, RZ, RZ, UR5 ;  /* 0x00000005ff0a7e24 */ /* 0x010fe2000f8e00ff */
[----:B-1----:R1:W-:Y:S01]  /*0230*/  STG.E.64 desc[UR6][R4.64], R12 ;  /* 0x0000000c04007986 */ /* 0x0023e2000c101b06 */
[----:B------:R-:W-:-:S03]  /*0240*/  IMAD.U32 R11, RZ, RZ, UR4 ;  /* 0x00000004ff0b7e24 */ /* 0x000fc6000f8e00ff */
[----:B------:R1:W-:Y:S04]  /*0250*/  STG.E.64 desc[UR6][R4.64+0x8], R8 ;  /* 0x0000080804007986 */ /* 0x0003e8000c101b06 */
[----:B------:R1:W-:Y:S02]  /*0260*/  STG.E.64 desc[UR6][R4.64+0x10], R6 ;  /* 0x0000100604007986 */ /* 0x0003e4000c101b06 */
.L_x_6:
[----:B-1----:R-:W-:-:S04]  /*0270*/  LOP3.LUT R4, R10, 0x3, RZ, 0xc0, !PT ;  /* 0x000000030a047812 */ /* 0x002fc800078ec0ff */
[----:B------:R-:W-:-:S04]  /*0280*/  ISETP.NE.U32.AND P0, PT, R4, RZ, PT ;  /* 0x000000ff0400720c */ /* 0x000fc80003f05070 */
[----:B------:R-:W-:-:S13]  /*0290*/  ISETP.NE.AND.EX P0, PT, RZ, RZ, PT, P0 ;  /* 0x000000ffff00720c */ /* 0x000fda0003f05300 */
[----:B------:R-:W-:Y:S05]  /*02a0*/  @!P0 BRA `(.L_x_2) ;  /* 0x0000000c00188947 */ /* 0x000fea0003800000 */
[----:B------:R-:W-:-:S07]  /*02b0*/  IMAD.MOV.U32 R12, RZ, RZ, RZ ;  /* 0x000000ffff0c7224 */ /* 0x000fce00078e00ff */
.L_x_5:
[----:B-1----:R-:W-:Y:S01]  /*02c0*/  IMAD.MOV.U32 R13, RZ, RZ, RZ ;  /* 0x000000ffff0d7224 */ /* 0x002fe200078e00ff */
[----:B------:R-:W-:Y:S01]  /*02d0*/  CS2R R4, SRZ ;  /* 0x0000000000047805 */ /* 0x000fe2000001ff00 */
[----:B------:R-:W-:Y:S01]  /*02e0*/  IMAD.MOV.U32 R14, RZ, RZ, RZ ;  /* 0x000000ffff0e7224 */ /* 0x000fe200078e00ff */
[----:B------:R-:W-:-:S07]  /*02f0*/  CS2R R6, SRZ ;  /* 0x0000000000067805 */ /* 0x000fce000001ff00 */
.L_x_4:
[----:B------:R-:W1:Y:S02]  /*0300*/  LDC.64 R8, c[0x0][0x380] ;  /* 0x0000e000ff087b82 */ /* 0x000e640000000a00 */
[----:B-1----:R-:W-:-:S04]  /*0310*/  IMAD.WIDE R8, R3, 0x30, R8 ;  /* 0x0000003003087825 */ /* 0x002fc800078e0208 */
[----:B------:R-:W-:-:S05]  /*0320*/  IMAD.WIDE.U32 R8, R14, 0x4, R8 ;  /* 0x000000040e087825 */ /* 0x000fca00078e0008 */
[----:B------:R1:W5:Y:S01]  /*0330*/  LDG.E R15, desc[UR6][R8.64+0x4] ;  /* 0x00000406080f7981 */ /* 0x000362000c1e1900 */
[----:B------:R-:W-:-:S07]  /*0340*/  IMAD.MOV.U32 R16, RZ, RZ, RZ ;  /* 0x000000ffff107224 */ /* 0x000fce00078e00ff */
.L_x_3:
[----:B-1----:R-:W1:Y:S01]  /*0350*/  LDC.64 R8, c[0x4][0x8] ;  /* 0x01000200ff087b82 */ /* 0x002e620000000a00 */
[----:B-----5:R-:W-:Y:S01]  /*0360*/  SHF.R.U32.HI R19, RZ, R16, R15 ;  /* 0x00000010ff137219 */ /* 0x020fe2000001160f */
[----:B------:R-:W-:-:S03]  /*0370*/  IMAD.SHL.U32 R17, R14, 0x20, RZ ;  /* 0x000000200e117824 */ /* 0x000fc600078e00ff */
[----:B------:R-:W-:Y:S01]  /*0380*/  LOP3.LUT R18, R19, 0x1, RZ, 0xc0, !PT ;  /* 0x0000000113127812 */ /* 0x000fe200078ec0ff */
[----:B------:R-:W-:-:S03]  /*0390*/  IMAD.IADD R17, R17, 0x1, R16 ;  /* 0x0000000111117824 */ /* 0x000fc600078e0210 */
[----:B------:R-:W-:Y:S01]  /*03a0*/  ISETP.NE.U32.AND P0, PT, R18, 0x1, PT ;  /* 0x000000011200780c */ /* 0x000fe20003f05070 */
[----:B------:R-:W-:-:S03]  /*03b0*/  IMAD R17, R17, 0x5, RZ ;  /* 0x0000000511117824 */ /* 0x000fc600078e02ff */
[----:B------:R-:W-:Y:S01]  /*03c0*/  R2P PR, R19, 0x7e ;  /* 0x0000007e13007804 */ /* 0x000fe20000000000 */
[----:B-1----:R-:W-:-:S04]  /*03d0*/  IMAD.WIDE.U32 R8, R2, 0xc80, R8 ;  /* 0x00000c8002087825 */ /* 0x002fc800078e0008 */
[----:B------:R-:W-:-:S05]  /*03e0*/  IMAD.WIDE.U32 R8, R17, 0x4, R8 ;  /* 0x0000000411087825 */ /* 0x000fca00078e0008 */
[----:B------:R-:W2:Y:S04]  /*03f0*/  @!P0 LDG.E R24, desc[UR6][R8.64] ;  /* 0x0000000608188981 */ /* 0x000ea8000c1e1900 */
[----:B------:R-:W3:Y:S04]  /*0400*/  @P1 LDG.E R18, desc[UR6][R8.64+0x14] ;  /* 0x0000140608121981 */ /* 0x000ee8000c1e1900 */
[----:B------:R-:W4:Y:S04]  /*0410*/  @P2 LDG.E R20, desc[UR6][R8.64+0x28] ;  /* 0x0000280608142981 */ /* 0x000f28000c1e1900 */
[----:B------:R-:W4:Y:S04]  /*0420*/  @P3 LDG.E R22, desc[UR6][R8.64+0x3c] ;  /* 0x00003c0608163981 */ /* 0x000f28000c1e1900 */
[----:B------:R-:W4:Y:S04]  /*0430*/  @!P0 LDG.E R26, desc[UR6][R8.64+0x8] ;  /* 0x00000806081a8981 */ /* 0x000f28000c1e1900 */
[----:B------:R-:W4:Y:S04]  /*0440*/  @!P0 LDG.E R21, desc[UR6][R8.64+0x4] ;  /* 0x0000040608158981 */ /* 0x000f28000c1e1900 */
[----:B------:R-:W4:Y:S04]  /*0450*/  @!P0 LDG.E R28, desc[UR6][R8.64+0x10] ;  /* 0x00001006081c8981 */ /* 0x000f28000c1e1900 */
[----:B------:R-:W4:Y:S04]  /*0460*/  @P1 LDG.E R17, desc[UR6][R8.64+0x18] ;  /* 0x0000180608111981 */ /* 0x000f28000c1e1900 */
[----:B------:R-:W4:Y:S04]  /*0470*/  @!P0 LDG.E R23, desc[UR6][R8.64+0xc] ;  /* 0x00000c0608178981 */ /* 0x000f28000c1e1900 */
[----:B------:R-:W4:Y:S04]  /*0480*/  @P3 LDG.E R25, desc[UR6][R8.64+0x40] ;  /* 0x0000400608193981 */ /* 0x000f28000c1e1900 */
[----:B------:R-:W4:Y:S01]  /*0490*/  @P3 LDG.E R27, desc[UR6][R8.64+0x48] ;  /* 0x00004806081b3981 */ /* 0x000f22000c1e1900 */
[----:B--2---:R-:W-:-:S03]  /*04a0*/  @!P0 LOP3.LUT R13, R13, R24, RZ, 0x3c, !PT ;  /* 0x000000180d0d8212 */ /* 0x004fc600078e3cff */
[----:B------:R-:W2:Y:S01]  /*04b0*/  @P4 LDG.E R24, desc[UR6][R8.64+0x50] ;  /* 0x0000500608184981 */ /* 0x000ea2000c1e1900 */
[----:B---3--:R-:W-:-:S03]  /*04c0*/  @P1 LOP3.LUT R13, R13, R18, RZ, 0x3c, !PT ;  /* 0x000000120d0d1212 */ /* 0x008fc600078e3cff */
[----:B------:R-:W3:Y:S01]  /*04d0*/  @P1 LDG.E R18, desc[UR6][R8.64+0x1c] ;  /* 0x00001c0608121981 */ /* 0x000ee2000c1e1900 */
[----:B----4-:R-:W-:-:S03]  /*04e0*/  @P2 LOP3.LUT R13, R13, R20, RZ, 0x3c, !PT ;  /* 0x000000140d0d2212 */ /* 0x010fc600078e3cff */
[----:B------:R-:W4:Y:S01]  /*04f0*/  @P1 LDG.E R20, desc[UR6][R8.64+0x24] ;  /* 0x0000240608141981 */ /* 0x000f22000c1e1900 */
[----:B------:R-:W-:-:S03]  /*0500*/  @P3 LOP3.LUT R13, R13, R22, RZ, 0x3c, !PT ;  /* 0x000000160d0d3212 */ /* 0x000fc600078e3cff */
[----:B------:R-:W4:Y:S01]  /*0510*/  @P5 LDG.E R22, desc[UR6][R8.64+0x64] ;  /* 0x0000640608165981 */ /* 0x000f22000c1e1900 */
[----:B------:R-:W-:Y:S02]  /*0520*/  @!P0 LOP3.LUT R7, R7, R26, RZ, 0x3c, !PT ;  /* 0x0000001a07078212 */ /* 0x000fe400078e3cff */
[----:B------:R-:W-:Y:S02]  /*0530*/  @!P0 LOP3.LUT R6, R6, R21, RZ, 0x3c, !PT ;  /* 0x0000001506068212 */ /* 0x000fe400078e3cff */
[----:B------:R-:W4:Y:S01]  /*0540*/  @P2 LDG.E R21, desc[UR6][R8.64+0x2c] ;  /* 0x00002c0608152981 */ /* 0x000f22000c1e1900 */
[----:B------:R-:W-:Y:S02]  /*0550*/  @!P0 LOP3.LUT R5, R5, R28, RZ, 0x3c, !PT ;  /* 0x0000001c05058212 */ /* 0x000fe400078e3cff */
[----:B------:R-:W-:Y:S02]  /*0560*/  @P1 LOP3.LUT R6, R6, R17, RZ, 0x3c, !PT ;  /* 0x0000001106061212 */ /* 0x000fe400078e3cff */
[----:B------:R-:W4:Y:S01]  /*0570*/  @P1 LDG.E R17, desc[UR6][R8.64+0x20] ;  /* 0x0000200608111981 */ /* 0x000f22000c1e1900 */
[----:B------:R-:W-:-:S03]  /*0580*/  @!P0 LOP3.LUT R4, R4, R23, RZ, 0x3c, !PT ;  /* 0x0000001704048212 */ /* 0x000fc600078e3cff */
[----:B------:R-:W4:Y:S01]  /*0590*/  @P2 LDG.E R23, desc[UR6][R8.64+0x34] ;  /* 0x0000340608172981 */ /* 0x000f22000c1e1900 */
[----:B--2---:R-:W-:-:S03]  /*05a0*/  @P4 LOP3.LUT R13, R13, R24, RZ, 0x3c, !PT ;  /* 0x000000180d0d4212 */ /* 0x004fc600078e3cff */
[----:B------:R-:W2:Y:S01]  /*05b0*/  @P6 LDG.E R24, desc[UR6][R8.64+0x78] ;  /* 0x0000780608186981 */ /* 0x000ea2000c1e1900 */
[----:B---3--:R-:W-:-:S03]  /*05c0*/  @P1 LOP3.LUT R7, R7, R18, RZ, 0x3c, !PT ;  /* 0x0000001207071212 */ /* 0x008fc600078e3cff */
[----:B------:R-:W3:Y:S01]  /*05d0*/  @P2 LDG.E R18, desc[UR6][R8.64+0x30] ;  /* 0x0000300608122981 */ /* 0x000ee2000c1e1900 */
[----:B----4-:R-:W-:-:S03]  /*05e0*/  @P1 LOP3.LUT R5, R5, R20, RZ, 0x3c, !PT ;  /* 0x0000001405051212 */ /* 0x010fc600078e3cff */
[----:B------:R-:W4:Y:S01]  /*05f0*/  @P2 LDG.E R20, desc[UR6][R8.64+0x38] ;  /* 0x0000380608142981 */ /* 0x000f22000c1e1900 */
[----:B------:R-:W-:-:S03]  /*0600*/  @P5 LOP3.LUT R13, R13, R22, RZ, 0x3c, !PT ;  /* 0x000000160d0d5212 */ /* 0x000fc600078e3cff */
[----:B------:R-:W2:Y:S01]  /*0610*/  @P3 LDG.E R22, desc[UR6][R8.64+0x44] ;  /* 0x0000440608163981 */ /* 0x000ea2000c1e1900 */
[----:B------:R-:W-:Y:S02]  /*0620*/  LOP3.LUT P0, RZ, R19, 0x80, RZ, 0xc0, !PT ;  /* 0x0000008013ff7812 */ /* 0x000fe4000780c0ff */
[----:B------:R-:W-:Y:S02]  /*0630*/  @P2 LOP3.LUT R6, R6, R21, RZ, 0x3c, !PT ;  /* 0x0000001506062212 */ /* 0x000fe400078e3cff */
[----:B------:R-:W2:Y:S02]  /*0640*/  @P4 LDG.E R21, desc[UR6][R8.64+0x5c] ;  /* 0x00005c0608154981 */ /* 0x000ea4000c1e1900 */
[----:B------:R-:W-:Y:S02]  /*0650*/  @P3 LOP3.LUT R6, R6, R25, RZ, 0x3c, !PT ;  /* 0x0000001906063212 */ /* 0x000fe400078e3cff */
[----:B------:R-:W2:Y:S01]  /*0660*/  @P5 LDG.E R25, desc[UR6][R8.64+0x70] ;  /* 0x0000700608195981 */ /* 0x000ea2000c1e1900 */
[----:B------:R-:W-:-:S03]  /*0670*/  @P1 LOP3.LUT R4, R4, R17, RZ, 0x3c, !PT ;  /* 0x0000001104041212 */ /* 0x000fc600078e3cff */
[----:B------:R-:W2:Y:S01]  /*0680*/  @P4 LDG.E R17, desc[UR6][R8.64+0x54] ;  /* 0x0000540608114981 */ /* 0x000ea2000c1e1900 */
[----:B------:R-:W-:-:S03]  /*0690*/  @P2 LOP3.LUT R4, R4, R23, RZ, 0x3c, !PT ;  /* 0x0000001704042212 */ /* 0x000fc600078e3cff */
[----:B------:R-:W2:Y:S04]  /*06a0*/  @P0 LDG.E R26, desc[UR6][R8.64+0x8c] ;  /* 0x00008c06081a0981 */ /* 0x000ea8000c1e1900 */
[----:B------:R-:W2:Y:S01]  /*06b0*/  @P5 LDG.E R23, desc[UR6][R8.64+0x68] ;  /* 0x0000680608175981 */ /* 0x000ea2000c1e1900 */
[----:B---3--:R-:W-:-:S03]  /*06c0*/  @P2 LOP3.LUT R7, R7, R18, RZ, 0x3c, !PT ;  /* 0x0000001207072212 */ /* 0x008fc600078e3cff */
[----:B------:R-:W3:Y:S01]  /*06d0*/  @P3 LDG.E R18, desc[UR6][R8.64+0x4c] ;  /* 0x00004c0608123981 */ /* 0x000ee2000c1e1900 */
[----:B----4-:R-:W-:-:S03]  /*06e0*/  @P2 LOP3.LUT R5, R5, R20, RZ, 0x3c, !PT ;  /* 0x0000001405052212 */ /* 0x010fc600078e3cff */
[----:B------:R-:W4:Y:S01]  /*06f0*/  @P4 LDG.E R20, desc[UR6][R8.64+0x58] ;  /* 0x0000580608144981 */ /* 0x000f22000c1e1900 */
[----:B--2---:R-:W-:-:S03]  /*0700*/  @P3 LOP3.LUT R7, R7, R22, RZ, 0x3c, !PT ;  /* 0x0000001607073212 */ /* 0x004fc600078e3cff */
[----:B------:R-:W2:Y:S01]  /*0710*/  @P4 LDG.E R22, desc[UR6][R8.64+0x60] ;  /* 0x0000600608164981 */ /* 0x000ea2000c1e1900 */
[----:B------:R-:W-:-:S03]  /*0720*/  @P6 LOP3.LUT R13, R13, R24, RZ, 0x3c, !PT ;  /* 0x000000180d0d6212 */ /* 0x000fc600078e3cff */
[----:B------:R-:W2:Y:S01]  /*0730*/  @P5 LDG.E R24, desc[UR6][R8.64+0x6c] ;  /* 0x00006c0608185981 */ /* 0x000ea2000c1e1900 */
[----:B------:R-:W-:-:S04]  /*0740*/  @P3 LOP3.LUT R4, R4, R27, RZ, 0x3c, !PT ;  /* 0x0000001b04043212 */ /* 0x000fc800078e3cff */
[----:B------:R-:W-:Y:S02]  /*0750*/  @P4 LOP3.LUT R4, R4, R21, RZ, 0x3c, !PT ;  /* 0x0000001504044212 */ /* 0x000fe400078e3cff */
[----:B------:R-:W2:Y:S01]  /*0760*/  @P6 LDG.E R21, desc[UR6][R8.64+0x84] ;  /* 0x0000840608156981 */ /* 0x000ea2000c1e1900 */
[----:B------:R-:W-:-:S03]  /*0770*/  @P4 LOP3.LUT R6, R6, R17, RZ, 0x3c, !PT ;  /* 0x0000001106064212 */ /* 0x000fc600078e3cff */
[----:B------:R-:W2:Y:S01]  /*0780*/  @P6 LDG.E R17, desc[UR6][R8.64+0x7c] ;  /* 0x00007c0608116981 */ /* 0x000ea2000c1e1900 */
[----:B------:R-:W-:Y:S02]  /*0790*/  @P5 LOP3.LUT R4, R4, R25, RZ, 0x3c, !PT ;  /* 0x0000001904045212 */ /* 0x000fe400078e3cff */
[----:B------:R-:W-:Y:S01]  /*07a0*/  @P0 LOP3.LUT R13, R13, R26, RZ, 0x3c, !PT ;  /* 0x0000001a0d0d0212 */ /* 0x000fe200078e3cff */
        /* <DEDUP_REMOVED lines=12> */
[----:B------:R-:W-:Y:S02]  /*0870*/  @P6 LOP3.LUT R4, R4, R21, RZ, 0x3c, !PT ;  /* 0x0000001504046212 */ /* 0x000fe400078e3cff */
[----:B------:R-:W-:Y:S02]  /*0880*/  @P6 LOP3.LUT R6, R6, R17, RZ, 0x3c, !PT ;  /* 0x0000001106066212 */ /* 0x000fe400078e3cff */
[----:B------:R-:W-:Y:S02]  /*0890*/  @P0 LOP3.LUT R4, R4, R25, RZ, 0x3c, !PT ;  /* 0x0000001904040212 */ /* 0x000fe400078e3cff */
[----:B------:R-:W-:Y:S02]  /*08a0*/  @P0 LOP3.LUT R6, R6, R23, RZ, 0x3c, !PT ;  /* 0x0000001706060212 */ /* 0x000fe400078e3cff */
[----:B---3--:R-:W-:Y:S02]  /*08b0*/  @P5 LOP3.LUT R5, R5, R18, RZ, 0x3c, !PT ;  /* 0x0000001205055212 */ /* 0x008fe400078e3cff */
[----:B----4-:R-:W-:-:S02]  /*08c0*/  @P6 LOP3.LUT R7, R7, R20, RZ, 0x3c, !PT ;  /* 0x0000001407076212 */ /* 0x010fc400078e3cff */
[----:B--2---:R-:W-:Y:S02]  /*08d0*/  @P6 LOP3.LUT R5, R5, R22, RZ, 0x3c, !PT ;  /* 0x0000001605056212 */ /* 0x004fe400078e3cff */
[----:B------:R-:W-:Y:S02]  /*08e0*/  @P0 LOP3.LUT R7, R7, R24, RZ, 0x3c, !PT ;  /* 0x0000001807070212 */ /* 0x000fe400078e3cff */
[----:B------:R-:W-:Y:S02]  /*08f0*/  @P0 LOP3.LUT R5, R5, R26, RZ, 0x3c, !PT ;  /* 0x0000001a05050212 */ /* 0x000fe400078e3cff */
[----:B------:R-:W-:-:S13]  /*0900*/  R2P PR, R19.B1, 0x7f ;  /* 0x0000007f13007804 */ /* 0x000fda0000001000 */
[----:B------:R-:W2:Y:S04]  /*0910*/  @P0 LDG.E R20, desc[UR6][R8.64+0xa0] ;  /* 0x0000a00608140981 */ /* 0x000ea8000c1e1900 */
[----:B------:R-:W3:Y:S04]  /*0920*/  @P0 LDG.E R17, desc[UR6][R8.64+0xa4] ;  /* 0x0000a40608110981 */ /* 0x000ee8000c1e1900 */
[----:B------:R-:W4:Y:S04]  /*0930*/  @P0 LDG.E R22, desc[UR6][R8.64+0xa8] ;  /* 0x0000a80608160981 */ /* 0x000f28000c1e1900 */
[----:B------:R-:W4:Y:S04]  /*0940*/  @P0 LDG.E R21, desc[UR6][R8.64+0xac] ;  /* 0x0000ac0608150981 */ /* 0x000f28000c1e1900 */
[----:B------:R-:W4:Y:S04]  /*0950*/  @P0 LDG.E R26, desc[UR6][R8.64+0xb0] ;  /* 0x0000b006081a0981 */ /* 0x000f28000c1e1900 */
[----:B------:R-:W4:Y:S04]  /*0960*/  @P1 LDG.E R28, desc[UR6][R8.64+0xb4] ;  /* 0x0000b406081c1981 */ /* 0x000f28000c1e1900 */
[----:B------:R-:W4:Y:S04]  /*0970*/  @P2 LDG.E R23, desc[UR6][R8.64+0xc8] ;  /* 0x0000c80608172981 */ /* 0x000f28000c1e1900 */
[----:B------:R-:W4:Y:S04]  /*0980*/  @P3 LDG.E R24, desc[UR6][R8.64+0xdc] ;  /* 0x0000dc0608183981 */ /* 0x000f28000c1e1900 */
[----:B------:R-:W4:Y:S04]  /*0990*/  @P1 LDG.E R18, desc[UR6][R8.64+0xc4] ;  /* 0x0000c40608121981 */ /* 0x000f28000c1e1900 */
        /* <DEDUP_REMOVED lines=8> */
[----:B------:R-:W3:Y:S01]  /*0a20*/  @P1 LDG.E R21, desc[UR6][R8.64+0xc0] ;  /* 0x0000c00608151981 */ /* 0x000ee2000c1e1900 */
[----:B------:R-:W-:Y:S02]  /*0a30*/  @P0 LOP3.LUT R5, R5, R26, RZ, 0x3c, !PT ;  /* 0x0000001a05050212 */ /* 0x000fe400078e3cff */
[----:B------:R-:W-:Y:S01]  /*0a40*/  LOP3.LUT P0, RZ, R19, 0x8000, RZ, 0xc0, !PT ;  /* 0x0000800013ff7812 */ /* 0x000fe2000780c0ff */
[----:B------:R-:W3:Y:S01]  /*0a50*/  @P3 LDG.E R26, desc[UR6][R8.64+0xec] ;  /* 0x0000ec06081a3981 */ /* 0x000ee2000c1e1900 */
[----:B------:R-:W-:-:S03]  /*0a60*/  @P1 LOP3.LUT R13, R13, R28, RZ, 0x3c, !PT ;  /* 0x0000001c0d0d1212 */ /* 0x000fc600078e3cff */
[----:B------:R-:W3:Y:S01]  /*0a70*/  @P1 LDG.E R19, desc[UR6][R8.64+0xb8] ;  /* 0x0000b80608131981 */ /* 0x000ee2000c1e1900 */
[----:B------:R-:W-:-:S03]  /*0a80*/  @P2 LOP3.LUT R13, R13, R23, RZ, 0x3c, !PT ;  /* 0x000000170d0d2212 */ /* 0x000fc600078e3cff */
[----:B------:R-:W3:Y:S01]  /*0a90*/  @P5 LDG.E R23, desc[UR6][R8.64+0x104] ;  /* 0x0001040608175981 */ /* 0x000ee2000c1e1900 */
[----:B------:R-:W-:-:S03]  /*0aa0*/  @P3 LOP3.LUT R13, R13, R24, RZ, 0x3c, !PT ;  /* 0x000000180d0d3212 */ /* 0x000fc600078e3cff */
[----:B------:R-:W3:Y:S01]  /*0ab0*/  @P1 LDG.E R24, desc[UR6][R8.64+0xbc] ;  /* 0x0000bc0608181981 */ /* 0x000ee2000c1e1900 */
[----:B------:R-:W-:-:S03]  /*0ac0*/  @P1 LOP3.LUT R5, R5, R18, RZ, 0x3c, !PT ;  /* 0x0000001205051212 */ /* 0x000fc600078e3cff */
[----:B------:R-:W3:Y:S04]  /*0ad0*/  @P2 LDG.E R18, desc[UR6][R8.64+0xd0] ;  /* 0x0000d00608122981 */ /* 0x000ee8000c1e1900 */
[----:B------:R-:W3:Y:S04]  /*0ae0*/  @P4 LDG.E R28, desc[UR6][R8.64+0x100] ;  /* 0x00010006081c4981 */ /* 0x000ee8000c1e1900 */
[----:B------:R-:W3:Y:S01]  /*0af0*/  @P0 LDG.E R27, desc[UR6][R8.64+0x138] ;  /* 0x00013806081b0981 */ /* 0x000ee2000c1e1900 */
[----:B--2---:R-:W-:-:S03]  /*0b00*/  @P4 LOP3.LUT R13, R13, R20, RZ, 0x3c, !PT ;  /* 0x000000140d0d4212 */ /* 0x004fc600078e3cff */
[----:B------:R-:W2:Y:S01]  /*0b10*/  @P3 LDG.E R20, desc[UR6][R8.64+0xe4] ;  /* 0x0000e40608143981 */ /* 0x000ea2000c1e1900 */
[----:B----4-:R-:W-:-:S03]  /*0b20*/  @P2 LOP3.LUT R5, R5, R22, RZ, 0x3c, !PT ;  /* 0x0000001605052212 */ /* 0x010fc600078e3cff */
[----:B------:R-:W4:Y:S01]  /*0b30*/  @P4 LDG.E R22, desc[UR6][R8.64+0xf8] ;  /* 0x0000f80608164981 */ /* 0x000f22000c1e1900 */
[----:B---3--:R-:W-:-:S03]  /*0b40*/  @P1 LOP3.LUT R4, R4, R21, RZ, 0x3c, !PT ;  /* 0x0000001504041212 */ /* 0x008fc600078e3cff */
[----:B------:R-:W3:Y:S01]  /*0b50*/  @P3 LDG.E R21, desc[UR6][R8.64+0xe0] ;  /* 0x0000e00608153981 */ /* 0x000ee2000c1e1900 */
[----:B------:R-:W-:-:S03]  /*0b60*/  @P1 LOP3.LUT R6, R6, R19, RZ, 0x3c, !PT ;  /* 0x0000001306061212 */ /* 0x000fc600078e3cff */
[----:B------:R-:W3:Y:S01]  /*0b70*/  @P2 LDG.E R19, desc[UR6][R8.64+0xd4] ;  /* 0x0000d40608132981 */ /* 0x000ee2000c1e1900 */
[----:B------:R-:W-:-:S03]  /*0b80*/  @P5 LOP3.LUT R13, R13, R23, RZ, 0x3c, !PT ;  /* 0x000000170d0d5212 */ /* 0x000fc600078e3cff */
[----:B------:R-:W3:Y:S01]  /*0b90*/  @P3 LDG.E R23, desc[UR6][R8.64+0xe8] ;  /* 0x0000e80608173981 */ /* 0x000ee2000c1e1900 */
[----:B------:R-:W-:-:S03]  /*0ba0*/  @P2 LOP3.LUT R6, R6, R17, RZ, 0x3c, !PT ;  /* 0x0000001106062212 */ /* 0x000fc600078e3cff */
[----:B------:R-:W3:Y:S01]  /*0bb0*/  @P4 LDG.E R17, desc[UR6][R8.64+0xfc] ;  /* 0x0000fc0608114981 */ /* 0x000ee2000c1e1900 */
[----:B------:R-:W-:Y:S02]  /*0bc0*/  @P3 LOP3.LUT R5, R5, R26, RZ, 0x3c, !PT ;  /* 0x0000001a05053212 */ /* 0x000fe400078e3cff */
[----:B------:R-:W-:Y:S01]  /*0bd0*/  @P6 LOP3.LUT R13, R13, R25, RZ, 0x3c, !PT ;  /* 0x000000190d0d6212 */ /* 0x000fe200078e3cff */
[----:B------:R-:W3:Y:S01]  /*0be0*/  @P0 LDG.E R26, desc[UR6][R8.64+0x12c] ;  /* 0x00012c06081a0981 */ /* 0x000ee2000c1e1900 */
[----:B------:R-:W-:-:S03]  /*0bf0*/  @P1 LOP3.LUT R7, R7, R24, RZ, 0x3c, !PT ;  /* 0x0000001807071212 */ /* 0x000fc600078e3cff */
[----:B------:R-:W3:Y:S04]  /*0c00*/  @P5 LDG.E R24, desc[UR6][R8.64+0x114] ;  /* 0x0001140608185981 */ /* 0x000ee8000c1e1900 */
[----:B------:R-:W3:Y:S01]  /*0c10*/  @P4 LDG.E R25, desc[UR6][R8.64+0xf4] ;  /* 0x0000f40608194981 */ /* 0x000ee2000c1e1900 */
[----:B------:R-:W-:-:S03]  /*0c20*/  @P2 LOP3.LUT R7, R7, R18, RZ, 0x3c, !PT ;  /* 0x0000001207072212 */ /* 0x000fc600078e3cff */
[----:B------:R-:W3:Y:S01]  /*0c30*/  @P5 LDG.E R18, desc[UR6][R8.64+0x10c] ;  /* 0x00010c0608125981 */ /* 0x000ee2000c1e1900 */
[----:B------:R-:W-:Y:S02]  /*0c40*/  @P4 LOP3.LUT R5, R5, R28, RZ, 0x3c, !PT ;  /* 0x0000001c05054212 */ /* 0x000fe400078e3cff */
[----:B--2---:R-:W-:Y:S02]  /*0c50*/  @P3 LOP3.LUT R7, R7, R20, RZ, 0x3c, !PT ;  /* 0x0000001407073212 */ /* 0x004fe400078e3cff */
[----:B------:R-:W2:Y:S02]  /*0c60*/  @P6 LDG.E R20, desc[UR6][R8.64+0x120] ;  /* 0x0001200608146981 */ /* 0x000ea4000c1e1900 */
[----:B----4-:R-:W-:Y:S02]  /*0c70*/  @P4 LOP3.LUT R7, R7, R22, RZ, 0x3c, !PT ;  /* 0x0000001607074212 */ /* 0x010fe400078e3cff */
        /* <DEDUP_REMOVED lines=15> */
[----:B------:R-:W-:-:S05]  /*0d70*/  VIADD R16, R16, 0x10 ;  /* 0x0000001010107836 */ /* 0x000fca0000000000 */
[----:B------:R-:W-:Y:S02]  /*0d80*/  ISETP.NE.AND P1, PT, R16, 0x20, PT ;  /* 0x000000201000780c */ /* 0x000fe40003f25270 */
[----:B------:R-:W-:-:S04]  /*0d90*/  @P5 LOP3.LUT R7, R7, R18, RZ, 0x3c, !PT ;  /* 0x0000001207075212 */ /* 0x000fc800078e3cff */
[----:B--2---:R-:W-:Y:S02]  /*0da0*/  @P6 LOP3.LUT R7, R7, R20, RZ, 0x3c, !PT ;  /* 0x0000001407076212 */ /* 0x004fe400078e3cff */
[----:B----4-:R-:W-:Y:S02]  /*0db0*/  @P6 LOP3.LUT R5, R5, R22, RZ, 0x3c, !PT ;  /* 0x0000001605056212 */ /* 0x010fe400078e3cff */
[----:B---3--:R-:W-:Y:S02]  /*0dc0*/  @P5 LOP3.LUT R4, R4, R21, RZ, 0x3c, !PT ;  /* 0x0000001504045212 */ /* 0x008fe400078e3cff */
[----:B------:R-:W-:-:S04]  /*0dd0*/  @P5 LOP3.LUT R6, R6, R19, RZ, 0x3c, !PT ;  /* 0x0000001306065212 */ /* 0x000fc800078e3cff */
[----:B------:R-:W-:Y:S02]  /*0de0*/  @P6 LOP3.LUT R6, R6, R23, RZ, 0x3c, !PT ;  /* 0x0000001706066212 */ /* 0x000fe400078e3cff */
[----:B------:R-:W-:Y:S02]  /*0df0*/  @P6 LOP3.LUT R4, R4, R17, RZ, 0x3c, !PT ;  /* 0x0000001104046212 */ /* 0x000fe400078e3cff */
[----:B------:R-:W-:Y:S02]  /*0e00*/  @P0 LOP3.LUT R5, R5, R26, RZ, 0x3c, !PT ;  /* 0x0000001a05050212 */ /* 0x000fe400078e3cff */
[----:B------:R-:W-:Y:S02]  /*0e10*/  @P0 LOP3.LUT R4, R4, R27, RZ, 0x3c, !PT ;  /* 0x0000001b04040212 */ /* 0x000fe400078e3cff */
[----:B------:R-:W-:Y:S02]  /*0e20*/  @P0 LOP3.LUT R7, R7, R24, RZ, 0x3c, !PT ;  /* 0x0000001807070212 */ /* 0x000fe400078e3cff */
[----:B------:R-:W-:Y:S01]  /*0e30*/  @P0 LOP3.LUT R6, R6, R25, RZ, 0x3c, !PT ;  /* 0x0000001906060212 */ /* 0x000fe200078e3cff */
[----:B------:R-:W-:Y:S06]  /*0e40*/  @P1 BRA `(.L_x_3) ;  /* 0xfffffff400401947 */ /* 0x000fec000383ffff */
[----:B------:R-:W-:-:S05]  /*0e50*/  VIADD R14, R14, 0x1 ;  /* 0x000000010e0e7836 */ /* 0x000fca0000000000 */
[----:B------:R-:W-:-:S13]  /*0e60*/  ISETP.NE.AND P0, PT, R14, 0x5, PT ;  /* 0x000000050e00780c */ /* 0x000fda0003f05270 */
[----:B------:R-:W-:Y:S05]  /*0e70*/  @P0 BRA `(.L_x_4) ;  /* 0xfffffff400200947 */ /* 0x000fea000383ffff */
[----:B------:R-:W1:Y:S01]  /*0e80*/  LDC.64 R8, c[0x0][0x380] ;  /* 0x0000e000ff087b82 */ /* 0x000e620000000a00 */
[----:B------:R-:W-:Y:S01]  /*0e90*/  VIADD R12, R12, 0x1 ;  /* 0x000000010c0c7836 */ /* 0x000fe20000000000 */
[----:B------:R-:W-:-:S04]  /*0ea0*/  LOP3.LUT R15, R10, 0x3, RZ, 0xc0, !PT ;  /* 0x000000030a0f7812 */ /* 0x000fc800078ec0ff */
[----:B------:R-:W-:Y:S01]  /*0eb0*/  ISETP.GE.U32.AND P0, PT, R12, R15, PT ;  /* 0x0000000f0c00720c */ /* 0x000fe20003f06070 */
[----:B-1----:R-:W-:-:S05]  /*0ec0*/  IMAD.WIDE R8, R3, 0x30, R8 ;  /* 0x0000003003087825 */ /* 0x002fca00078e0208 */
[----:B------:R1:W-:Y:S04]  /*0ed0*/  STG.E.64 desc[UR6][R8.64+0x8], R6 ;  /* 0x0000080608007986 */ /* 0x0003e8000c101b06 */
[----:B------:R1:W-:Y:S04]  /*0ee0*/  STG.E.64 desc[UR6][R8.64+0x10], R4 ;  /* 0x0000100408007986 */ /* 0x0003e8000c101b06 */
[----:B------:R1:W-:Y:S01]  /*0ef0*/  STG.E desc[UR6][R8.64+0x4], R13 ;  /* 0x0000040d08007986 */ /* 0x0003e2000c101906 */
[----:B------:R-:W-:Y:S05]  /*0f00*/  @!P0 BRA `(.L_x_5) ;  /* 0xfffffff000ec8947 */ /* 0x000fea000383ffff */
.L_x_2:
[----:B------:R-:W-:Y:S01]  /*0f10*/  ISETP.GE.U32.AND P0, PT, R10, 0x4, PT ;  /* 0x000000040a00780c */ /* 0x000fe20003f06070 */
[----:B------:R-:W-:Y:S01]  /*0f20*/  VIADD R2, R2, 0x1 ;  /* 0x0000000102027836 */ /* 0x000fe20000000000 */
[--C-:B------:R-:W-:Y:S02]  /*0f30*/  SHF.R.U64 R10, R10, 0x2, R11.reuse ;  /* 0x000000020a0a7819 */ /* 0x100fe4000000120b */
[----:B------:R-:W-:Y:S02]  /*0f40*/  ISETP.GE.U32.AND.EX P0, PT, R11, RZ, PT, P0 ;  /* 0x000000ff0b00720c */ /* 0x000fe40003f06100 */
[----:B------:R-:W-:-:S11]  /*0f50*/  SHF.R.U32.HI R11, RZ, 0x2, R11 ;  /* 0x00000002ff0b7819 */ /* 0x000fd6000001160b */
[----:B------:R-:W-:Y:S05]  /*0f60*/  @P0 BRA `(.L_x_6) ;  /* 0xfffffff000c00947 */ /* 0x000fea000383ffff */
[----:B-1----:R-:W1:Y:S01]  /*0f70*/  LDC.64 R4, c[0x0][0x380] ;  /* 0x0000e000ff047b82 */ /* 0x002e620000000a00 */
[C---:B------:R-:W-:Y:S01]  /*0f80*/  LOP3.LUT R2, R3.reuse, 0xaad26b49, RZ, 0x3c, !PT ;  /* 0xaad26b4903027812 */ /* 0x040fe200078e3cff */
[----:B------:R-:W-:Y:S01]  /*0f90*/  IMAD.MOV.U32 R6, RZ, RZ, -0x266e14b1 ;  /* 0xd991eb4fff067424 */ /* 0x000fe200078e00ff */
[----:B------:R-:W2:Y:S01]  /*0fa0*/  LDCU.64 UR4, c[0x0][0x388] ;  /* 0x00007100ff0477ac */ /* 0x000ea20008000a00 */
[----:B------:R-:W-:Y:S02]  /*0fb0*/  ISETP.GT.AND P0, PT, R3, -0x1, PT ;  /* 0xffffffff0300780c */ /* 0x000fe40003f04270 */
[----:B------:R-:W-:Y:S02]  /*0fc0*/  IMAD R2, R2, 0x4182bed5, RZ ;  /* 0x4182bed502027824 */ /* 0x000fe400078e02ff */
[----:B------:R-:W3:Y:S01]  /*0fd0*/  LDC R7, c[0x0][0x38c] ;  /* 0x0000e300ff077b82 */ /* 0x000ee20000000800 */
[----:B------:R-:W-:-:S04]  /*0fe0*/  SEL R9, R6, 0x8bf16996, P0 ;  /* 0x8bf1699606097807 */ /* 0x000fc80000000000 */
[----:B------:R-:W-:Y:S01]  /*0ff0*/  IADD3 R2, PT, PT, R9, 0x64f0c9, R2 ;  /* 0x0064f0c909027810 */ /* 0x000fe20007ffe002 */
[----:B--2---:R-:W-:Y:S01]  /*1000*/  UIMAD UR4, UR5, UR4, URZ ;  /* 0x00000004050472a4 */ /* 0x004fe2000f8e02ff */
[----:B-1----:R-:W-:-:S04]  /*1010*/  IMAD.WIDE R4, R3, 0x30, R4 ;  /* 0x0000003003047825 */ /* 0x002fc800078e0204 */
[----:B------:R-:W-:Y:S01]  /*1020*/  IMAD.IADD R3, R0, 0x1, R3 ;  /* 0x0000000100037824 */ /* 0x000fe200078e0203 */
[----:B------:R2:W-:Y:S01]  /*1030*/  STG.E.64 desc[UR6][R4.64+0x18], RZ ;  /* 0x000018ff04007986 */ /* 0x0005e2000c101b06 */
[----:B---3--:R-:W-:-:S03]  /*1040*/  IMAD R7, R7, 0x587c5, R2 ;  /* 0x000587c507077824 */ /* 0x008fc600078e0202 */
[----:B------:R2:W-:Y:S01]  /*1050*/  STG.E desc[UR6][R4.64+0x20], RZ ;  /* 0x000020ff04007986 */ /* 0x0005e2000c101906 */
[----:B------:R-:W-:-:S03]  /*1060*/  ISETP.GE.AND P0, PT, R3, UR4, PT ;  /* 0x0000000403007c0c */ /* 0x000fc6000bf06270 */
[----:B------:R2:W-:Y:S04]  /*1070*/  STG.E.64 desc[UR6][R4.64+0x28], RZ ;  /* 0x000028ff04007986 */ /* 0x0005e8000c101b06 */
[----:B------:R2:W-:Y:S06]  /*1080*/  STG.E desc[UR6][R4.64], R7 ;  /* 0x0000000704007986 */ /* 0x0005ec000c101906 */
[----:B------:R-:W-:Y:S05]  /*1090*/  @!P0 BRA `(.L_x_7) ;  /* 0xfffffff0001c8947 */ /* 0x000fea000383ffff */
[----:B0-----:R-:W-:Y:S05]  /*10a0*/  EXIT ;  /* 0x000000000000794d */ /* 0x001fea0003800000 */
.L_x_1:
[----:B--2---:R-:W2:Y:S01]  /*10b0*/  LDC.64 R6, c[0x0][0x380] ;  /* 0x0000e000ff067b82 */ /* 0x004ea20000000a00 */
[----:B------:R-:W-:Y:S01]  /*10c0*/  IMAD.MOV.U32 R9, RZ, RZ, -0x266e14b1 ;  /* 0xd991eb4fff097424 */ /* 0x000fe200078e00ff */
[C---:B------:R-:W-:Y:S01]  /*10d0*/  LOP3.LUT R2, R3.reuse, 0xaad26b49, RZ, 0x3c, !PT ;  /* 0xaad26b4903027812 */ /* 0x040fe200078e3cff */
[----:B0-----:R-:W-:Y:S01]  /*10e0*/  UIMAD UR4, UR9, UR8, URZ ;  /* 0x00000008090472a4 */ /* 0x001fe2000f8e02ff */
[----:B------:R-:W-:-:S03]  /*10f0*/  ISETP.GT.AND P0, PT, R3, -0x1, PT ;  /* 0xffffffff0300780c */ /* 0x000fc60003f04270 */
[----:B------:R-:W-:Y:S01]  /*1100*/  IMAD R2, R2, 0x4182bed5, RZ ;  /* 0x4182bed502027824 */ /* 0x000fe200078e02ff */
[----:B------:R-:W-:-:S03]  /*1110*/  SEL R9, R9, 0x8bf16996, P0 ;  /* 0x8bf1699609097807 */ /* 0x000fc60000000000 */
[C---:B------:R-:W-:Y:S01]  /*1120*/  VIADD R13, R2.reuse, 0x75bcd15 ;  /* 0x075bcd15020d7836 */ /* 0x040fe20000000000 */
[C---:B------:R-:W-:Y:S01]  /*1130*/  LOP3.LUT R8, R9.reuse, 0x5491333, RZ, 0x3c, !PT ;  /* 0x0549133309087812 */ /* 0x040fe200078e3cff */
[C---:B------:R-:W-:Y:S01]  /*1140*/  IMAD.IADD R4, R2.reuse, 0x1, R9 ;  /* 0x0000000102047824 */ /* 0x040fe200078e0209 */
[C---:B------:R-:W-:Y:S01]  /*1150*/  LOP3.LUT R10, R2.reuse, 0x159a55e5, RZ, 0x3c, !PT ;  /* 0x159a55e5020a7812 */ /* 0x040fe200078e3cff */
[----:B------:R-:W-:Y:S02]  /*1160*/  VIADD R11, R9, 0x1f123bb5 ;  /* 0x1f123bb5090b7836 */ /* 0x000fe40000000000 */
[----:B------:R-:W-:Y:S02]  /*1170*/  IMAD R4, R5, 0x587c5, R4 ;  /* 0x000587c505047824 */ /* 0x000fe400078e0204 */
[----:B------:R-:W-:Y:S02]  /*1180*/  VIADD R9, R2, 0x583f19 ;  /* 0x00583f1902097836 */ /* 0x000fe40000000000 */
[----:B------:R-:W-:-:S02]  /*1190*/  VIADD R12, R4, 0x64f0c9 ;  /* 0x0064f0c9040c7836 */ /* 0x000fc40000000000 */
[----:B--2---:R-:W-:-:S04]  /*11a0*/  IMAD.WIDE R6, R3, 0x30, R6 ;  /* 0x0000003003067825 */ /* 0x004fc800078e0206 */
[----:B------:R-:W-:Y:S01]  /*11b0*/  IMAD.IADD R3, R0, 0x1, R3 ;  /* 0x0000000100037824 */ /* 0x000fe200078e0203 */
[----:B-1----:R2:W-:Y:S04]  /*11c0*/  STG.E.64 desc[UR6][R6.64+0x8], R10 ;  /* 0x0000080a06007986 */ /* 0x0025e8000c101b06 */
[----:B------:R2:W-:Y:S01]  /*11d0*/  STG.E.64 desc[UR6][R6.64+0x10], R8 ;  /* 0x0000100806007986 */ /* 0x0005e2000c101b06 */
[----:B------:R-:W-:-:S03]  /*11e0*/  ISETP.GE.AND P0, PT, R3, UR4, PT ;  /* 0x0000000403007c0c */ /* 0x000fc6000bf06270 */
[----:B------:R2:W-:Y:S04]  /*11f0*/  STG.E.64 desc[UR6][R6.64+0x18], RZ ;  /* 0x000018ff06007986 */ /* 0x0005e8000c101b06 */
[----:B------:R2:W-:Y:S04]  /*1200*/  STG.E desc[UR6][R6.64+0x20], RZ ;  /* 0x000020ff06007986 */ /* 0x0005e8000c101906 */
[----:B------:R2:W-:Y:S04]  /*1210*/  STG.E.64 desc[UR6][R6.64+0x28], RZ ;  /* 0x000028ff06007986 */ /* 0x0005e8000c101b06 */
[----:B------:R2:W-:Y:S01]  /*1220*/  STG.E.64 desc[UR6][R6.64], R12 ;  /* 0x0000000c06007986 */ /* 0x0005e2000c101b06 */
[----:B------:R-:W-:Y:S05]  /*1230*/  @!P0 BRA `(.L_x_1) ;  /* 0xfffffffc009c8947 */ /* 0x000fea000383ffff */
[----:B------:R-:W-:Y:S05]  /*1240*/  EXIT ;  /* 0x000000000000794d */ /* 0x000fea0003800000 */
.L_x_0:
[----:B------:R-:W-:-:S13]  /*1250*/  ISETP.NE.AND P0, PT, R5, RZ, PT ;  /* 0x000000ff0500720c */ /* 0x000fda0003f05270 */
[----:B------:R-:W-:Y:S05]  /*1260*/  @!P0 BRA `(.L_x_8) ;  /* 0x0000001c00408947 */ /* 0x000fea0003800000 */
.L_x_19:
[----:B0-----:R-:W0:Y:S01]  /*1270*/  LDC.64 R4, c[0x0][0x380] ;  /* 0x0000e000ff047b82 */ /* 0x001e220000000a00 */
[C---:B------:R-:W-:Y:S01]  /*1280*/  LOP3.LUT R2, R3.reuse, 0xaad26b49, RZ, 0x3c, !PT ;  /* 0xaad26b4903027812 */ /* 0x040fe200078e3cff */
[----:B------:R-:W-:Y:S01]  /*1290*/  IMAD.MOV.U32 R7, RZ, RZ, -0x266e14b1 ;  /* 0xd991eb4fff077424 */ /* 0x000fe200078e00ff */
[----:B------:R-:W-:Y:S01]  /*12a0*/  ISETP.GT.AND P0, PT, R3, -0x1, PT ;  /* 0xffffffff0300780c */ /* 0x000fe20003f04270 */
[----:B------:R-:W2:Y:S02]  /*12b0*/  LDCU UR4, c[0x0][0x388] ;  /* 0x00007100ff0477ac */ /* 0x000ea40008000800 */
[----:B------:R-:W-:Y:S01]  /*12c0*/  IMAD R2, R2, 0x4182bed5, RZ ;  /* 0x4182bed502027824 */ /* 0x000fe200078e02ff */
[----:B------:R-:W-:Y:S01]  /*12d0*/  SEL R7, R7, 0x8bf16996, P0 ;  /* 0x8bf1699607077807 */ /* 0x000fe20000000000 */
[----:B------:R-:W3:Y:S02]  /*12e0*/  LDCU UR5, c[0x0][0x388] ;  /* 0x00007100ff0577ac */ /* 0x000ee40008000800 */
[C---:B------:R-:W-:Y:S01]  /*12f0*/  VIADD R13, R2.reuse, 0x75bcd15 ;  /* 0x075bcd15020d7836 */ /* 0x040fe20000000000 */
[C---:B------:R-:W-:Y:S01]  /*1300*/  IADD3 R12, PT, PT, R7.reuse, 0x64f0c9, R2 ;  /* 0x0064f0c9070c7810 */ /* 0x040fe20007ffe002 */
[C---:B------:R-:W-:Y:S01]  /*1310*/  VIADD R9, R7.reuse, 0x1f123bb5 ;  /* 0x1f123bb507097836 */ /* 0x040fe20000000000 */
[----:B------:R-:W-:Y:S01]  /*1320*/  LOP3.LUT R6, R7, 0x5491333, RZ, 0x3c, !PT ;  /* 0x0549133307067812 */ /* 0x000fe200078e3cff */
[C---:B------:R-:W-:Y:S01]  /*1330*/  VIADD R7, R2.reuse, 0x583f19 ;  /* 0x00583f1902077836 */ /* 0x040fe20000000000 */
[----:B------:R-:W-:Y:S01]  /*1340*/  LOP3.LUT R8, R2, 0x159a55e5, RZ, 0x3c, !PT ;  /* 0x159a55e502087812 */ /* 0x000fe200078e3cff */
[----:B------:R-:W-:Y:S01]  /*1350*/  IMAD.MOV.U32 R2, RZ, RZ, RZ ;  /* 0x000000ffff027224 */ /* 0x000fe200078e00ff */
[----:B--2---:R-:W-:Y:S01]  /*1360*/  USHF.R.S32.HI UR4, URZ, 0x1f, UR4 ;  /* 0x0000001fff047899 */ /* 0x004fe20008011404 */
[----:B0-----:R-:W-:-:S04]  /*1370*/  IMAD.WIDE R4, R3, 0x30, R4 ;  /* 0x0000003003047825 */ /* 0x001fc800078e0204 */
[----:B---3--:R-:W-:Y:S01]  /*1380*/  IMAD.U32 R10, RZ, RZ, UR5 ;  /* 0x00000005ff0a7e24 */ /* 0x008fe2000f8e00ff */
[----:B-1----:R0:W-:Y:S01]  /*1390*/  STG.E.64 desc[UR6][R4.64], R12 ;  /* 0x0000000c04007986 */ /* 0x0021e2000c101b06 */
[----:B------:R-:W-:-:S03]  /*13a0*/  IMAD.U32 R11, RZ, RZ, UR4 ;  /* 0x00000004ff0b7e24 */ /* 0x000fc6000f8e00ff */
[----:B------:R0:W-:Y:S04]  /*13b0*/  STG.E.64 desc[UR6][R4.64+0x8], R8 ;  /* 0x0000080804007986 */ /* 0x0001e8000c101b06 */
[----:B------:R0:W-:Y:S02]  /*13c0*/  STG.E.64 desc[UR6][R4.64+0x10], R6 ;  /* 0x0000100604007986 */ /* 0x0001e4000c101b06 */
.L_x_13:
[----:B0-----:R-:W-:-:S04]  /*13d0*/  LOP3.LUT R4, R10, 0x3, RZ, 0xc0, !PT ;  /* 0x000000030a047812 */ /* 0x001fc800078ec0ff */
[----:B------:R-:W-:-:S04]  /*13e0*/  ISETP.NE.U32.AND P0, PT, R4, RZ, PT ;  /* 0x000000ff0400720c */ /* 0x000fc80003f05070 */
[----:B------:R-:W-:-:S13]  /*13f0*/  ISETP.NE.AND.EX P0, PT, RZ, RZ, PT, P0 ;  /* 0x000000ffff00720c */ /* 0x000fda0003f05300 */
[----:B------:R-:W-:Y:S05]  /*1400*/  @!P0 BRA `(.L_x_9) ;  /* 0x0000000c00188947 */ /* 0x000fea0003800000 */
[----:B------:R-:W-:-:S07]  /*1410*/  IMAD.MOV.U32 R12, RZ, RZ, RZ ;  /* 0x000000ffff0c7224 */ /* 0x000fce00078e00ff */
.L_x_12:
[----:B0-----:R-:W-:Y:S01]  /*1420*/  IMAD.MOV.U32 R13, RZ, RZ, RZ ;  /* 0x000000ffff0d7224 */ /* 0x001fe200078e00ff */
[----:B------:R-:W-:Y:S01]  /*1430*/  CS2R R4, SRZ ;  /* 0x0000000000047805 */ /* 0x000fe2000001ff00 */
[----:B------:R-:W-:Y:S01]  /*1440*/  IMAD.MOV.U32 R14, RZ, RZ, RZ ;  /* 0x000000ffff0e7224 */ /* 0x000fe200078e00ff */
[----:B------:R-:W-:-:S07]  /*1450*/  CS2R R6, SRZ ;  /* 0x0000000000067805 */ /* 0x000fce000001ff00 */
.L_x_11:
[----:B------:R-:W0:Y:S02]  /*1460*/  LDC.64 R8, c[0x0][0x380] ;  /* 0x0000e000ff087b82 */ /* 0x000e240000000a00 */
[----:B0-----:R-:W-:-:S04]  /*1470*/  IMAD.WIDE R8, R3, 0x30, R8 ;  /* 0x0000003003087825 */ /* 0x001fc800078e0208 */
[----:B------:R-:W-:-:S05]  /*1480*/  IMAD.WIDE.U32 R8, R14, 0x4, R8 ;  /* 0x000000040e087825 */ /* 0x000fca00078e0008 */
[----:B------:R0:W5:Y:S01]  /*1490*/  LDG.E R15, desc[UR6][R8.64+0x4] ;  /* 0x00000406080f7981 */ /* 0x000162000c1e1900 */
[----:B------:R-:W-:-:S07]  /*14a0*/  IMAD.MOV.U32 R16, RZ, RZ, RZ ;  /* 0x000000ffff107224 */ /* 0x000fce00078e00ff */
.L_x_10:
[----:B0-----:R-:W0:Y:S01]  /*14b0*/  LDC.64 R8, c[0x4][RZ] ;  /* 0x01000000ff087b82 */ /* 0x001e220000000a00 */
[----:B-----5:R-:W-:Y:S01]  /*14c0*/  SHF.R.U32.HI R19, RZ, R16, R15 ;  /* 0x00000010ff137219 */ /* 0x020fe2000001160f */
[----:B------:R-:W-:-:S03]  /*14d0*/  IMAD.SHL.U32 R17, R14, 0x20, RZ ;  /* 0x000000200e117824 */ /* 0x000fc600078e00ff */
[----:B------:R-:W-:Y:S01]  /*14e0*/  LOP3.LUT R18, R19, 0x1, RZ, 0xc0, !PT ;  /* 0x0000000113127812 */ /* 0x000fe200078ec0ff */
[----:B------:R-:W-:-:S03]  /*14f0*/  IMAD.IADD R17, R17, 0x1, R16 ;  /* 0x0000000111117824 */ /* 0x000fc600078e0210 */
[----:B------:R-:W-:Y:S01]  /*1500*/  ISETP.NE.U32.AND P0, PT, R18, 0x1, PT ;  /* 0x000000011200780c */ /* 0x000fe20003f05070 */
[----:B------:R-:W-:-:S03]  /*1510*/  IMAD R17, R17, 0x5, RZ ;  /* 0x0000000511117824 */ /* 0x000fc600078e02ff */
[----:B------:R-:W-:Y:S01]  /*1520*/  R2P PR, R19, 0x7e ;  /* 0x0000007e13007804 */ /* 0x000fe20000000000 */
[----:B0-----:R-:W-:-:S04]  /*1530*/  IMAD.WIDE.U32 R8, R2, 0xc80, R8 ;  /* 0x00000c8002087825 */ /* 0x001fc800078e0008 */
[----:B------:R-:W-:-:S05]  /*1540*/  IMAD.WIDE.U32 R8, R17, 0x4, R8 ;  /* 0x0000000411087825 */ /* 0x000fca00078e0008 */
[----:B------:R-:W2:Y:S04]  /*1550*/  @!P0 LDG.E R18, desc[UR6][R8.64] ;  /* 0x0000000608128981 */ /* 0x000ea8000c1e1900 */
[----:B------:R-:W3:Y:S04]  /*1560*/  @P1 LDG.E R20, desc[UR6][R8.64+0x14] ;  /* 0x0000140608141981 */ /* 0x000ee8000c1e1900 */
[----:B------:R-:W4:Y:S04]  /*1570*/  @P2 LDG.E R22, desc[UR6][R8.64+0x28] ;  /* 0x0000280608162981 */ /* 0x000f28000c1e1900 */
[----:B------:R-:W4:Y:S04]  /*1580*/  @P3 LDG.E R24, desc[UR6][R8.64+0x3c] ;  /* 0x00003c0608183981 */ /* 0x000f28000c1e1900 */
[----:B------:R-:W4:Y:S04]  /*1590*/  @!P0 LDG.E R17, desc[UR6][R8.64+0x4] ;  /* 0x0000040608118981 */ /* 0x000f28000c1e1900 */
[----:B------:R-:W4:Y:S04]  /*15a0*/  @!P0 LDG.E R21, desc[UR6][R8.64+0xc] ;  /* 0x00000c0608158981 */ /* 0x000f28000c1e1900 */
[----:B------:R-:W4:Y:S04]  /*15b0*/  @P1 LDG.E R23, desc[UR6][R8.64+0x18] ;  /* 0x0000180608171981 */ /* 0x000f28000c1e1900 */
[----:B------:R-:W4:Y:S04]  /*15c0*/  @P4 LDG.E R26, desc[UR6][R8.64+0x50] ;  /* 0x00005006081a4981 */ /* 0x000f28000c1e1900 */
[----:B------:R-:W4:Y:S04]  /*15d0*/  @P5 LDG.E R28, desc[UR6][R8.64+0x64] ;  /* 0x00006406081c5981 */ /* 0x000f28000c1e1900 */
[----:B------:R-:W4:Y:S04]  /*15e0*/  @P3 LDG.E R25, desc[UR6][R8.64+0x40] ;  /* 0x0000400608193981 */ /* 0x000f28000c1e1900 */
[----:B------:R-:W4:Y:S01]  /*15f0*/  @P3 LDG.E R27, desc[UR6][R8.64+0x48] ;  /* 0x00004806081b3981 */ /* 0x000f22000c1e1900 */
[----:B--2---:R-:W-:-:S03]  /*1600*/  @!P0 LOP3.LUT R13, R13, R18, RZ, 0x3c, !PT ;  /* 0x000000120d0d8212 */ /* 0x004fc600078e3cff */
[----:B------:R-:W2:Y:S01]  /*1610*/  @!P0 LDG.E R18, desc[UR6][R8.64+0x8] ;  /* 0x0000080608128981 */ /* 0x000ea2000c1e1900 */
[----:B---3--:R-:W-:-:S03]  /*1620*/  @P1 LOP3.LUT R13, R13, R20, RZ, 0x3c, !PT ;  /* 0x000000140d0d1212 */ /* 0x008fc600078e3cff */
[----:B------:R-:W3:Y:S01]  /*1630*/  @!P0 LDG.E R20, desc[UR6][R8.64+0x10] ;  /* 0x0000100608148981 */ /* 0x000ee2000c1e1900 */
[----:B----4-:R-:W-:-:S03]  /*1640*/  @P2 LOP3.LUT R13, R13, R22, RZ, 0x3c, !PT ;  /* 0x000000160d0d2212 */ /* 0x010fc600078e3cff */
[----:B------:R-:W4:Y:S01]  /*1650*/  @P1 LDG.E R22, desc[UR6][R8.64+0x1c] ;  /* 0x00001c0608161981 */ /* 0x000f22000c1e1900 */
[----:B------:R-:W-:-:S03]  /*1660*/  @P3 LOP3.LUT R13, R13, R24, RZ, 0x3c, !PT ;  /* 0x000000180d0d3212 */ /* 0x000fc600078e3cff */
[----:B------:R-:W4:Y:S01]  /*1670*/  @P1 LDG.E R24, desc[UR6][R8.64+0x24] ;  /* 0x0000240608181981 */ /* 0x000f22000c1e1900 */
[----:B------:R-:W-:-:S03]  /*1680*/  @!P0 LOP3.LUT R6, R6, R17, RZ, 0x3c, !PT ;  /* 0x0000001106068212 */ /* 0x000fc600078e3cff */
[----:B------:R-:W4:Y:S01]  /*1690*/  @P1 LDG.E R17, desc[UR6][R8.64+0x20] ;  /* 0x0000200608111981 */ /* 0x000f22000c1e1900 */
[----:B------:R-:W-:-:S03]  /*16a0*/  @!P0 LOP3.LUT R4, R4, R21, RZ, 0x3c, !PT ;  /* 0x0000001504048212 */ /* 0x000fc600078e3cff */
[----:B------:R-:W4:Y:S01]  /*16b0*/  @P2 LDG.E R21, desc[UR6][R8.64+0x2c] ;  /* 0x00002c0608152981 */ /* 0x000f22000c1e1900 */
[----:B------:R-:W-:-:S03]  /*16c0*/  @P1 LOP3.LUT R6, R6, R23, RZ, 0x3c, !PT ;  /* 0x0000001706061212 */ /* 0x000fc600078e3cff */
[----:B------:R-:W4:Y:S01]  /*16d0*/  @P2 LDG.E R23, desc[UR6][R8.64+0x34] ;  /* 0x0000340608172981 */ /* 0x000f22000c1e1900 */
[----:B--2---:R-:W-:-:S03]  /*16e0*/  @!P0 LOP3.LUT R7, R7, R18, RZ, 0x3c, !PT ;  /* 0x0000001207078212 */ /* 0x004fc600078e3cff */
[----:B------:R-:W2:Y:S01]  /*16f0*/  @P2 LDG.E R18, desc[UR6][R8.64+0x30] ;  /* 0x0000300608122981 */ /* 0x000ea2000c1e1900 */
[----:B---3--:R-:W-:-:S03]  /*1700*/  @!P0 LOP3.LUT R5, R5, R20, RZ, 0x3c, !PT ;  /* 0x0000001405058212 */ /* 0x008fc600078e3cff */
[----:B------:R-:W3:Y:S01]  /*1710*/  @P2 LDG.E R20, desc[UR6][R8.64+0x38] ;  /* 0x0000380608142981 */ /* 0x000ee2000c1e1900 */
[----:B----4-:R-:W-:-:S03]  /*1720*/  @P1 LOP3.LUT R7, R7, R22, RZ, 0x3c, !PT ;  /* 0x0000001607071212 */ /* 0x010fc600078e3cff */
[----:B------:R-:W4:Y:S01]  /*1730*/  @P3 LDG.E R22, desc[UR6][R8.64+0x44] ;  /* 0x0000440608163981 */ /* 0x000f22000c1e1900 */
[----:B------:R-:W-:-:S03]  /*1740*/  @P1 LOP3.LUT R5, R5, R24, RZ, 0x3c, !PT ;  /* 0x0000001805051212 */ /* 0x000fc600078e3cff */
[----:B------:R-:W4:Y:S01]  /*1750*/  @P6 LDG.E R24, desc[UR6][R8.64+0x78] ;  /* 0x0000780608186981 */ /* 0x000f22000c1e1900 */
[----:B------:R-:W-:Y:S02]  /*1760*/  LOP3.LUT P0, RZ, R19, 0x80, RZ, 0xc0, !PT ;  /* 0x0000008013ff7812 */ /* 0x000fe4000780c0ff */
[----:B------:R-:W-:Y:S02]  /*1770*/  @P4 LOP3.LUT R13, R13, R26, RZ, 0x3c, !PT ;  /* 0x0000001a0d0d4212 */ /* 0x000fe400078e3cff */
[----:B------:R-:W-:Y:S02]  /*1780*/  @P1 LOP3.LUT R4, R4, R17, RZ, 0x3c, !PT ;  /* 0x0000001104041212 */ /* 0x000fe400078e3cff */
[----:B------:R-:W-:Y:S01]  /*1790*/  @P5 LOP3.LUT R13, R13, R28, RZ, 0x3c, !PT ;  /* 0x0000001c0d0d5212 */ /* 0x000fe200078e3cff */
[----:B------:R-:W4:Y:S01]  /*17a0*/  @P4 LDG.E R17, desc[UR6][R8.64+0x54] ;  /* 0x0000540608114981 */ /* 0x000f22000c1e1900 */
[----:B------:R-:W-:-:S03]  /*17b0*/  @P2 LOP3.LUT R6, R6, R21, RZ, 0x3c, !PT ;  /* 0x0000001506062212 */ /* 0x000fc600078e3cff */
[----:B------:R-:W4:Y:S01]  /*17c0*/  @P4 LDG.E R21, desc[UR6][R8.64+0x5c] ;  /* 0x00005c0608154981 */ /* 0x000f22000c1e1900 */
[----:B------:R-:W-:Y:S02]  /*17d0*/  @P2 LOP3.LUT R4, R4, R23, RZ, 0x3c, !PT ;  /* 0x0000001704042212 */ /* 0x000fe400078e3cff */
[----:B------:R-:W-:Y:S01]  /*17e0*/  @P3 LOP3.LUT R6, R6, R25, RZ, 0x3c, !PT ;  /* 0x0000001906063212 */ /* 0x000fe200078e3cff */
        /* <DEDUP_REMOVED lines=10> */
[----:B------:R-:W4:Y:S01]  /*1890*/  @P5 LDG.E R24, desc[UR6][R8.64+0x6c] ;  /* 0x00006c0608185981 */ /* 0x000f22000c1e1900 */
[----:B------:R-:W-:Y:S02]  /*18a0*/  @P3 LOP3.LUT R4, R4, R27, RZ, 0x3c, !PT ;  /* 0x0000001b04043212 */ /* 0x000fe400078e3cff */
[----:B------:R-:W-:Y:S02]  /*18b0*/  @P4 LOP3.LUT R6, R6, R17, RZ, 0x3c, !PT ;  /* 0x0000001106064212 */ /* 0x000fe400078e3cff */
[----:B------:R-:W4:Y:S01]  /*18c0*/  @P6 LDG.E R17, desc[UR6][R8.64+0x7c] ;  /* 0x00007c0608116981 */ /* 0x000f22000c1e1900 */
[----:B------:R-:W-:-:S03]  /*18d0*/  @P4 LOP3.LUT R4, R4, R21, RZ, 0x3c, !PT ;  /* 0x0000001504044212 */ /* 0x000fc600078e3cff */
[----:B------:R-:W4:Y:S01]  /*18e0*/  @P6 LDG.E R21, desc[UR6][R8.64+0x84] ;  /* 0x0000840608156981 */ /* 0x000f22000c1e1900 */
[----:B------:R-:W-:-:S03]  /*18f0*/  @P0 LOP3.LUT R13, R13, R26, RZ, 0x3c, !PT ;  /* 0x0000001a0d0d0212 */ /* 0x000fc600078e3cff */
[----:B------:R-:W4:Y:S01]  /*1900*/  @P0 LDG.E R26, desc[UR6][R8.64+0x9c] ;  /* 0x00009c06081a0981 */ /* 0x000f22000c1e1900 */
[----:B------:R-:W-:-:S03]  /*1910*/  @P5 LOP3.LUT R6, R6, R23, RZ, 0x3c, !PT ;  /* 0x0000001706065212 */ /* 0x000fc600078e3cff */
[----:B------:R-:W4:Y:S01]  /*1920*/  @P0 LDG.E R23, desc[UR6][R8.64+0x90] ;  /* 0x0000900608170981 */ /* 0x000f22000c1e1900 */
[----:B------:R-:W-:-:S03]  /*1930*/  @P5 LOP3.LUT R4, R4, R25, RZ, 0x3c, !PT ;  /* 0x0000001904045212 */ /* 0x000fc600078e3cff */
        /* <DEDUP_REMOVED lines=11> */
[----:B------:R-:W-:Y:S02]  /*19f0*/  @P0 LOP3.LUT R6, R6, R23, RZ, 0x3c, !PT ;  /* 0x0000001706060212 */ /* 0x000fe400078e3cff */
[----:B------:R-:W-:Y:S02]  /*1a00*/  @P0 LOP3.LUT R4, R4, R25, RZ, 0x3c, !PT ;  /* 0x0000001904040212 */ /* 0x000fe400078e3cff */
[----:B--2---:R-:W-:Y:S02]  /*1a10*/  @P5 LOP3.LUT R5, R5, R18, RZ, 0x3c, !PT ;  /* 0x0000001205055212 */ /* 0x004fe400078e3cff */
[----:B---3--:R-:W-:-:S02]  /*1a20*/  @P6 LOP3.LUT R7, R7, R20, RZ, 0x3c, !PT ;  /* 0x0000001407076212 */ /* 0x008fc400078e3cff */
[----:B----4-:R-:W-:Y:S02]  /*1a30*/  @P6 LOP3.LUT R5, R5, R22, RZ, 0x3c, !PT ;  /* 0x0000001605056212 */ /* 0x010fe400078e3cff */
        /* <DEDUP_REMOVED lines=90> */
[----:B------:R-:W0:Y:S01]  /*1fe0*/  LDC.64 R8, c[0x0][0x380] ;  /* 0x0000e000ff087b82 */ /* 0x000e220000000a00 */
[----:B------:R-:W-:Y:S01]  /*1ff0*/  VIADD R12, R12, 0x1 ;  /* 0x000000010c0c7836 */ /* 0x000fe20000000000 */
[----:B------:R-:W-:-:S04]  /*2000*/  LOP3.LUT R15, R10, 0x3, RZ, 0xc0, !PT ;  /* 0x000000030a0f7812 */ /* 0x000fc800078ec0ff */
[----:B------:R-:W-:Y:S01]  /*2010*/  ISETP.GE.U32.AND P0, PT, R12, R15, PT ;  /* 0x0000000f0c00720c */ /* 0x000fe20003f06070 */
[----:B0-----:R-:W-:-:S05]  /*2020*/  IMAD.WIDE R8, R3, 0x30, R8 ;  /* 0x0000003003087825 */ /* 0x001fca00078e0208 */
[----:B------:R0:W-:Y:S04]  /*2030*/  STG.E.64 desc[UR6][R8.64+0x8], R6 ;  /* 0x0000080608007986 */ /* 0x0001e8000c101b06 */
[----:B------:R0:W-:Y:S04]  /*2040*/  STG.E.64 desc[UR6][R8.64+0x10], R4 ;  /* 0x0000100408007986 */ /* 0x0001e8000c101b06 */
[----:B------:R0:W-:Y:S01]  /*2050*/  STG.E desc[UR6][R8.64+0x4], R13 ;  /* 0x0000040d08007986 */ /* 0x0001e2000c101906 */
[----:B------:R-:W-:Y:S05]  /*2060*/  @!P0 BRA `(.L_x_12) ;  /* 0xfffffff000ec8947 */ /* 0x000fea000383ffff */
.L_x_9:
[----:B------:R-:W-:Y:S01]  /*2070*/  ISETP.GT.U32.AND P0, PT, R10, 0x3, PT ;  /* 0x000000030a00780c */ /* 0x000fe20003f04070 */
[----:B------:R-:W-:Y:S01]  /*2080*/  VIADD R2, R2, 0x1 ;  /* 0x0000000102027836 */ /* 0x000fe20000000000 */
[--C-:B------:R-:W-:Y:S02]  /*2090*/  SHF.R.U64 R10, R10, 0x2, R11.reuse ;  /* 0x000000020a0a7819 */ /* 0x100fe4000000120b */
[----:B------:R-:W-:Y:S02]  /*20a0*/  ISETP.GT.U32.AND.EX P0, PT, R11, RZ, PT, P0 ;  /* 0x000000ff0b00720c */ /* 0x000fe40003f04100 */
[----:B------:R-:W-:-:S11]  /*20b0*/  SHF.R.U32.HI R11, RZ, 0x2, R11 ;  /* 0x00000002ff0b7819 */ /* 0x000fd6000001160b */
[----:B------:R-:W-:Y:S05]  /*20c0*/  @P0 BRA `(.L_x_13) ;  /* 0xfffffff000c00947 */ /* 0x000fea000383ffff */
[----:B------:R-:W1:Y:S01]  /*20d0*/  LDCU UR4, c[0x0][0x38c] ;  /* 0x00007180ff0477ac */ /* 0x000e620008000800 */
[----:B------:R-:W-:Y:S01]  /*20e0*/  IMAD.MOV.U32 R2, RZ, RZ, RZ ;  /* 0x000000ffff027224 */ /* 0x000fe200078e00ff */
[----:B------:R-:W2:Y:S01]  /*20f0*/  LDCU UR5, c[0x0][0x38c] ;  /* 0x00007180ff0577ac */ /* 0x000ea20008000800 */
[----:B-1----:R-:W-:Y:S01]  /*2100*/  USHF.R.S32.HI UR4, URZ, 0x1f, UR4 ;  /* 0x0000001fff047899 */ /* 0x002fe20008011404 */
[----:B--2---:R-:W-:-:S05]  /*2110*/  IMAD.U32 R10, RZ, RZ, UR5 ;  /* 0x00000005ff0a7e24 */ /* 0x004fca000f8e00ff */
[----:B------:R-:W-:-:S07]  /*2120*/  IMAD.U32 R11, RZ, RZ, UR4 ;  /* 0x00000004ff0b7e24 */ /* 0x000fce000f8e00ff */
.L_x_18:
[----:B0-----:R-:W-:-:S04]  /*2130*/  LOP3.LUT R4, R10, 0x3, RZ, 0xc0, !PT ;  /* 0x000000030a047812 */ /* 0x001fc800078ec0ff */
[----:B------:R-:W-:-:S04]  /*2140*/  ISETP.NE.U32.AND P0, PT, R4, RZ, PT ;  /* 0x000000ff0400720c */ /* 0x000fc80003f05070 */
[----:B------:R-:W-:-:S13]  /*2150*/  ISETP.NE.AND.EX P0, PT, RZ, RZ, PT, P0 ;  /* 0x000000ffff00720c */ /* 0x000fda0003f05300 */
[----:B------:R-:W-:Y:S05]  /*2160*/  @!P0 BRA `(.L_x_14) ;  /* 0x0000000c00188947 */ /* 0x000fea0003800000 */
[----:B------:R-:W-:-:S07]  /*2170*/  IMAD.MOV.U32 R12, RZ, RZ, RZ ;  /* 0x000000ffff0c7224 */ /* 0x000fce00078e00ff */
.L_x_17:
[----:B0-----:R-:W-:Y:S01]  /*2180*/  IMAD.MOV.U32 R13, RZ, RZ, RZ ;  /* 0x000000ffff0d7224 */ /* 0x001fe200078e00ff */
[----:B------:R-:W-:Y:S01]  /*2190*/  CS2R R4, SRZ ;  /* 0x0000000000047805 */ /* 0x000fe2000001ff00 */
[----:B------:R-:W-:Y:S01]  /*21a0*/  IMAD.MOV.U32 R14, RZ, RZ, RZ ;  /* 0x000000ffff0e7224 */ /* 0x000fe200078e00ff */
[----:B------:R-:W-:-:S07]  /*21b0*/  CS2R R6, SRZ ;  /* 0x0000000000067805 */ /* 0x000fce000001ff00 */
.L_x_16:
[----:B------:R-:W0:Y:S02]  /*21c0*/  LDC.64 R8, c[0x0][0x380] ;  /* 0x0000e000ff087b82 */ /* 0x000e240000000a00 */
[----:B0-----:R-:W-:-:S04]  /*21d0*/  IMAD.WIDE R8, R3, 0x30, R8 ;  /* 0x0000003003087825 */ /* 0x001fc800078e0208 */
[----:B------:R-:W-:-:S05]  /*21e0*/  IMAD.WIDE.U32 R8, R14, 0x4, R8 ;  /* 0x000000040e087825 */ /* 0x000fca00078e0008 */
[----:B------:R0:W5:Y:S01]  /*21f0*/  LDG.E R15, desc[UR6][R8.64+0x4] ;  /* 0x00000406080f7981 */ /* 0x000162000c1e1900 */
[----:B------:R-:W-:-:S07]  /*2200*/  IMAD.MOV.U32 R16, RZ, RZ, RZ ;  /* 0x000000ffff107224 */ /* 0x000fce00078e00ff */
.L_x_15:
        /* <DEDUP_REMOVED lines=188> */
.L_x_14:
[----:B------:R-:W-:Y:S01]  /*2dd0*/  ISETP.GT.U32.AND P0, PT, R10, 0x3, PT ;  /* 0x000000030a00780c */ /* 0x000fe20003f04070 */
[----:B------:R-:W-:Y:S01]  /*2de0*/  VIADD R2, R2, 0x1 ;  /* 0x0000000102027836 */ /* 0x000fe20000000000 */
[--C-:B------:R-:W-:Y:S02]  /*2df0*/  SHF.R.U64 R10, R10, 0x2, R11.reuse ;  /* 0x000000020a0a7819 */ /* 0x100fe4000000120b */
[----:B------:R-:W-:Y:S02]  /*2e00*/  ISETP.GT.U32.AND.EX P0, PT, R11, RZ, PT, P0 ;  /* 0x000000ff0b00720c */ /* 0x000fe40003f04100 */
[----:B------:R-:W-:-:S11]  /*2e10*/  SHF.R.U32.HI R11, RZ, 0x2, R11 ;  /* 0x00000002ff0b7819 */ /* 0x000fd6000001160b */
[----:B------:R-:W-:Y:S05]  /*2e20*/  @P0 BRA `(.L_x_18) ;  /* 0xfffffff000c00947 */ /* 0x000fea000383ffff */
[----:B0-----:R-:W0:Y:S01]  /*2e30*/  LDC.64 R4, c[0x0][0x380] ;  /* 0x0000e000ff047b82 */ /* 0x001e220000000a00 */
[C---:B------:R-:W-:Y:S01]  /*2e40*/  LOP3.LUT R2, R3.reuse, 0xaad26b49, RZ, 0x3c, !PT ;  /* 0xaad26b4903027812 */ /* 0x040fe200078e3cff */
[----:B------:R-:W-:Y:S01]  /*2e50*/  IMAD.MOV.U32 R6, RZ, RZ, -0x266e14b1 ;  /* 0xd991eb4fff067424 */ /* 0x000fe200078e00ff */
[----:B------:R-:W1:Y:S01]  /*2e60*/  LDCU.64 UR4, c[0x0][0x388] ;  /* 0x00007100ff0477ac */ /* 0x000e620008000a00 */
[----:B------:R-:W-:Y:S02]  /*2e70*/  ISETP.GT.AND P0, PT, R3, -0x1, PT ;  /* 0xffffffff0300780c */ /* 0x000fe40003f04270 */
[----:B------:R-:W-:Y:S02]  /*2e80*/  IMAD R2, R2, 0x4182bed5, RZ ;  /* 0x4182bed502027824 */ /* 0x000fe400078e02ff */
[----:B------:R-:W2:Y:S01]  /*2e90*/  LDC R7, c[0x0][0x38c] ;  /* 0x0000e300ff077b82 */ /* 0x000ea20000000800 */
[----:B------:R-:W-:-:S04]  /*2ea0*/  SEL R9, R6, 0x8bf16996, P0 ;  /* 0x8bf1699606097807 */ /* 0x000fc80000000000 */
[----:B------:R-:W-:Y:S01]  /*2eb0*/  IADD3 R2, PT, PT, R9, 0x64f0c9, R2 ;  /* 0x0064f0c909027810 */ /* 0x000fe20007ffe002 */
[----:B-1----:R-:W-:Y:S01]  /*2ec0*/  UIMAD UR4, UR5, UR4, URZ ;  /* 0x00000004050472a4 */ /* 0x002fe2000f8e02ff */
[----:B0-----:R-:W-:-:S04]  /*2ed0*/  IMAD.WIDE R4, R3, 0x30, R4 ;  /* 0x0000003003047825 */ /* 0x001fc800078e0204 */
[----:B------:R-:W-:Y:S01]  /*2ee0*/  IMAD.IADD R3, R0, 0x1, R3 ;  /* 0x0000000100037824 */ /* 0x000fe200078e0203 */
[----:B------:R0:W-:Y:S01]  /*2ef0*/  STG.E.64 desc[UR6][R4.64+0x18], RZ ;  /* 0x000018ff04007986 */ /* 0x0001e2000c101b06 */
[----:B--2---:R-:W-:-:S03]  /*2f00*/  IMAD R7, R7, 0x587c5, R2 ;  /* 0x000587c507077824 */ /* 0x004fc600078e0202 */
[----:B------:R0:W-:Y:S01]  /*2f10*/  STG.E desc[UR6][R4.64+0x20], RZ ;  /* 0x000020ff04007986 */ /* 0x0001e2000c101906 */
[----:B------:R-:W-:-:S03]  /*2f20*/  ISETP.GE.AND P0, PT, R3, UR4, PT ;  /* 0x0000000403007c0c */ /* 0x000fc6000bf06270 */
[----:B------:R0:W-:Y:S04]  /*2f30*/  STG.E.64 desc[UR6][R4.64+0x28], RZ ;  /* 0x000028ff04007986 */ /* 0x0001e8000c101b06 */
[----:B------:R0:W-:Y:S06]  /*2f40*/  STG.E desc[UR6][R4.64], R7 ;  /* 0x0000000704007986 */ /* 0x0001ec000c101906 */
[----:B------:R-:W-:Y:S05]  /*2f50*/  @!P0 BRA `(.L_x_19) ;  /* 0xffffffe000c48947 */ /* 0x000fea000383ffff */
[----:B------:R-:W-:Y:S05]  /*2f60*/  EXIT ;  /* 0x000000000000794d */ /* 0x000fea0003800000 */
.L_x_8:
        /* <DEDUP_REMOVED lines=22> */
.L_x_24:
[----:B0-----:R-:W-:-:S04]  /*30d0*/  LOP3.LUT R4, R10, 0x3, RZ, 0xc0, !PT ;  /* 0x000000030a047812 */ /* 0x001fc800078ec0ff */
[----:B------:R-:W-:-:S04]  /*30e0*/  ISETP.NE.U32.AND P0, PT, R4, RZ, PT ;  /* 0x000000ff0400720c */ /* 0x000fc80003f05070 */
[----:B------:R-:W-:-:S13]  /*30f0*/  ISETP.NE.AND.EX P0, PT, RZ, RZ, PT, P0 ;  /* 0x000000ffff00720c */ /* 0x000fda0003f05300 */
[----:B------:R-:W-:Y:S05]  /*3100*/  @!P0 BRA `(.L_x_20) ;  /* 0x0000000c00188947 */ /* 0x000fea0003800000 */
[----:B------:R-:W-:-:S07]  /*3110*/  IMAD.MOV.U32 R12, RZ, RZ, RZ ;  /* 0x000000ffff0c7224 */ /* 0x000fce00078e00ff */
.L_x_23:
[----:B0-----:R-:W-:Y:S01]  /*3120*/  IMAD.MOV.U32 R13, RZ, RZ, RZ ;  /* 0x000000ffff0d7224 */ /* 0x001fe200078e00ff */
[----:B------:R-:W-:Y:S01]  /*3130*/  CS2R R4, SRZ ;  /* 0x0000000000047805 */ /* 0x000fe2000001ff00 */
[----:B------:R-:W-:Y:S01]  /*3140*/  IMAD.MOV.U32 R14, RZ, RZ, RZ ;  /* 0x000000ffff0e7224 */ /* 0x000fe200078e00ff */
[----:B------:R-:W-:-:S07]  /*3150*/  CS2R R6, SRZ ;  /* 0x0000000000067805 */ /* 0x000fce000001ff00 */
.L_x_22:
[----:B------:R-:W0:Y:S02]  /*3160*/  LDC.64 R8, c[0x0][0x380] ;  /* 0x0000e000ff087b82 */ /* 0x000e240000000a00 */
[----:B0-----:R-:W-:-:S04]  /*3170*/  IMAD.WIDE R8, R3, 0x30, R8 ;  /* 0x0000003003087825 */ /* 0x001fc800078e0208 */
[----:B------:R-:W-:-:S05]  /*3180*/  IMAD.WIDE.U32 R8, R14, 0x4, R8 ;  /* 0x000000040e087825 */ /* 0x000fca00078e0008 */
[----:B------:R0:W5:Y:S01]  /*3190*/  LDG.E R15, desc[UR6][R8.64+0x4] ;  /* 0x00000406080f7981 */ /* 0x000162000c1e1900 */
[----:B------:R-:W-:-:S07]  /*31a0*/  IMAD.MOV.U32 R16, RZ, RZ, RZ ;  /* 0x000000ffff107224 */ /* 0x000fce00078e00ff */
.L_x_21:
        /* <DEDUP_REMOVED lines=188> */
.L_x_20:
[----:B------:R-:W-:Y:S01]  /*3d70*/  ISETP.GE.U32.AND P0, PT, R10, 0x4, PT ;  /* 0x000000040a00780c */ /* 0x000fe20003f06070 */
[----:B------:R-:W-:Y:S01]  /*3d80*/  VIADD R2, R2, 0x1 ;  /* 0x0000000102027836 */ /* 0x000fe20000000000 */
[--C-:B------:R-:W-:Y:S02]  /*3d90*/  SHF.R.U64 R10, R10, 0x2, R11.reuse ;  /* 0x000000020a0a7819 */ /* 0x100fe4000000120b */
[----:B------:R-:W-:Y:S02]  /*3da0*/  ISETP.GE.U32.AND.EX P0, PT, R11, RZ, PT, P0 ;  /* 0x000000ff0b00720c */ /* 0x000fe40003f06100 */
        /* <DEDUP_REMOVED lines=22> */
.L_x_25:
[----:B------:R-:W-:-:S00]  /*3f10*/  BRA `(.L_x_25) ;  /* 0xfffffffc00fc7947 */ /* 0x000fc0000383ffff */
[----:B------:R-:W-:-:S00]  /*3f20*/  NOP ;  /* 0x0000000000007918 */ /* 0x000fc00000000000 */
        /* <DEDUP_REMOVED lines=13> */
.L_x_84:


//--------------------- .text.gaussVertical       --------------------------
	.section	.text.gaussVertical,"ax",@progbits
	.align	128
        .global         gaussVertical
        .type           gaussVertical,@function
        .size           gaussVertical,(.L_x_82 - gaussVertical)
        .other          gaussVertical,@"STO_CUDA_ENTRY STV_DEFAULT"
gaussVertical:
.text.gaussVertical:
[----:B------:R-:W-:Y:S01]  /*0000*/  LDC R1, c[0x0][0x37c] ;  /* 0x0000df00ff017b82 */ /* 0x000fe20000000800 */
[----:B------:R-:W0:Y:S07]  /*0010*/  S2R R17, SR_TID.X ;  /* 0x0000000000117919 */ /* 0x000e2e0000002100 */
[----:B------:R-:W0:Y:S01]  /*0020*/  S2UR UR5, SR_CTAID.X ;  /* 0x00000000000579c3 */ /* 0x000e220000002500 */
[----:B------:R-:W1:Y:S07]  /*0030*/  LDCU.64 UR6, c[0x0][0x398] ;  /* 0x00007300ff0677ac */ /* 0x000e6e0008000a00 */
[----:B------:R-:W0:Y:S01]  /*0040*/  LDC R16, c[0x0][0x360] ;  /* 0x0000d800ff107b82 */ /* 0x000e220000000800 */
[----:B-1----:R-:W-:Y:S01]  /*0050*/  UIMAD UR4, UR7, UR6, URZ ;  /* 0x00000006070472a4 */ /* 0x002fe2000f8e02ff */
[----:B0-----:R-:W-:-:S05]  /*0060*/  IMAD R17, R16, UR5, R17 ;  /* 0x0000000510117c24 */ /* 0x001fca000f8e0211 */
[----:B------:R-:W-:-:S13]  /*0070*/  ISETP.GE.AND P0, PT, R17, UR4, PT ;  /* 0x0000000411007c0c */ /* 0x000fda000bf06270 */
[----:B------:R-:W-:Y:S05]  /*0080*/  @P0 EXIT ;  /* 0x000000000000094d */ /* 0x000fea0003800000 */
[----:B------:R-:W0:Y:S01]  /*0090*/  LDCU UR7, c[0x0][0x370] ;  /* 0x00006e00ff0777ac */ /* 0x000e220008000800 */
[----:B------:R-:W1:Y:S01]  /*00a0*/  LDCU.64 UR8, c[0x0][0x358] ;  /* 0x00006b00ff0877ac */ /* 0x000e620008000a00 */
[----:B------:R-:W2:Y:S01]  /*00b0*/  LDCU UR10, c[0x0][0x398] ;  /* 0x00007300ff0a77ac */ /* 0x000ea20008000800 */
[----:B------:R-:W-:Y:S01]  /*00c0*/  UIADD3 UR5, UPT, UPT, UR4, -UR6, URZ ;  /* 0x8000000604057290 */ /* 0x000fe2000fffe0ff */
[----:B0-----:R-:W-:-:S11]  /*00d0*/  IMAD R16, R16, UR7, RZ ;  /* 0x0000000710107c24 */ /* 0x001fd6000f8e02ff */
.L_x_39:
[----:B------:R-:W0:Y:S08]  /*00e0*/  LDC.64 R2, c[0x0][0x390] ;  /* 0x0000e400ff027b82 */ /* 0x000e300000000a00 */
[----:B------:R-:W3:Y:S01]  /*00f0*/  LDC.64 R12, c[0x0][0x388] ;  /* 0x0000e200ff0c7b82 */ /* 0x000ee20000000a00 */
[----:B0-----:R-:W-:-:S05]  /*0100*/  IMAD.WIDE R2, R17, 0x4, R2 ;  /* 0x0000000411027825 */ /* 0x001fca00078e0202 */
[----:B-1----:R-:W4:Y:S01]  /*0110*/  LDG.E R0, desc[UR8][R2.64] ;  /* 0x0000000802007981 */ /* 0x002f22000c1e1900 */
[----:B------:R-:W-:Y:S01]  /*0120*/  IMAD.MOV.U32 R23, RZ, RZ, 0x40000000 ;  /* 0x40000000ff177424 */ /* 0x000fe200078e00ff */
[----:B------:R-:W-:Y:S01]  /*0130*/  BSSY.RECONVERGENT B0, `(.L_x_26) ;  /* 0x0000053000007945 */ /* 0x000fe20003800200 */
[----:B---3--:R-:W-:Y:S01]  /*0140*/  IMAD.WIDE R12, R17, 0x10, R12 ;  /* 0x00000010110c7825 */ /* 0x008fe200078e020c */
[----:B------:R-:W-:-:S04]  /*0150*/  CS2R R6, SRZ ;  /* 0x0000000000067805 */ /* 0x000fc8000001ff00 */
[----:B------:R0:W-:Y:S01]  /*0160*/  STG.E.128 desc[UR8][R12.64], RZ ;  /* 0x000000ff0c007986 */ /* 0x0001e2000c101d08 */
[----:B----4-:R-:W-:-:S06]  /*0170*/  FMUL R4, R0, 3 ;  /* 0x4040000000047820 */ /* 0x010fcc0000400000 */
[----:B------:R-:W1:Y:S02]  /*0180*/  FRND.CEIL R4, R4 ;  /* 0x0000000400047307 */ /* 0x000e640000209000 */
[----:B-1----:R-:W-:Y:S01]  /*0190*/  FFMA R23, R4, R23, 1 ;  /* 0x3f80000004177423 */ /* 0x002fe20000000017 */
[----:B------:R-:W-:-:S03]  /*01a0*/  CS2R R4, SRZ ;  /* 0x0000000000047805 */ /* 0x000fc6000001ff00 */
[C---:B------:R-:W-:Y:S01]  /*01b0*/  FMUL R22, R23.reuse, -0.5 ;  /* 0xbf00000017167820 */ /* 0x040fe20000400000 */
[----:B------:R-:W-:-:S05]  /*01c0*/  FMUL R23, R23, 0.5 ;  /* 0x3f00000017177820 */ /* 0x000fca0000400000 */
[----:B------:R-:W1:Y:S02]  /*01d0*/  F2I.TRUNC.NTZ R22, R22 ;  /* 0x0000001600167305 */ /* 0x000e64000020f100 */
[----:B-1----:R-:W-:-:S04]  /*01e0*/  I2FP.F32.S32 R2, R22 ;  /* 0x0000001600027245 */ /* 0x002fc80000201400 */
[----:B------:R-:W-:Y:S01]  /*01f0*/  FSETP.GE.AND P0, PT, R23, R2, PT ;  /* 0x000000021700720b */ /* 0x000fe20003f06000 */
[----:B------:R-:W-:-:S12]  /*0200*/  IMAD.MOV.U32 R2, RZ, RZ, RZ ;  /* 0x000000ffff027224 */ /* 0x000fd800078e00ff */
[----:B0-----:R-:W-:Y:S05]  /*0210*/  @!P0 BRA `(.L_x_27) ;  /* 0x0000000400108947 */ /* 0x001fea0003800000 */
[----:B------:R-:W0:Y:S01]  /*0220*/  LDC R11, c[0x0][0x398] ;  /* 0x0000e600ff0b7b82 */ /* 0x000e220000000800 */
[----:B------:R-:W-:Y:S01]  /*0230*/  IABS R21, R17 ;  /* 0x0000001100157213 */ /* 0x000fe20000000000 */
[----:B------:R-:W-:Y:S01]  /*0240*/  FADD R0, R0, 9.9999999747524270788e-07 ;  /* 0x358637bd00007421 */ /* 0x000fe20000000000 */
[----:B------:R-:W-:-:S05]  /*0250*/  ISETP.GE.AND P2, PT, R17, RZ, PT ;  /* 0x000000ff1100720c */ /* 0x000fca0003f46270 */
[----:B------:R-:W1:Y:S01]  /*0260*/  LDC.64 R14, c[0x0][0x380] ;  /* 0x0000e000ff0e7b82 */ /* 0x000e620000000a00 */
[----:B0-----:R-:W-:-:S04]  /*0270*/  IABS R10, R11 ;  /* 0x0000000b000a7213 */ /* 0x001fc80000000000 */
[----:B------:R-:W0:Y:S08]  /*0280*/  I2F.RP R3, R10 ;  /* 0x0000000a00037306 */ /* 0x000e300000209400 */
[----:B0-----:R-:W0:Y:S02]  /*0290*/  MUFU.RCP R3, R3 ;  /* 0x0000000300037308 */ /* 0x001e240000001000 */
[----:B0-----:R-:W-:Y:S01]  /*02a0*/  IADD3 R8, PT, PT, R3, 0xffffffe, RZ ;  /* 0x0ffffffe03087810 */ /* 0x001fe20007ffe0ff */
[----:B------:R-:W-:-:S05]  /*02b0*/  FMUL R3, R0, R0 ;  /* 0x0000000000037220 */ /* 0x000fca0000400000 */
[----:B------:R0:W3:Y:S02]  /*02c0*/  F2I.FTZ.U32.TRUNC.NTZ R9, R8 ;  /* 0x0000000800097305 */ /* 0x0000e4000021f000 */
[----:B0-----:R-:W-:Y:S02]  /*02d0*/  HFMA2 R8, -RZ, RZ, 0, 0 ;  /* 0x00000000ff087431 */ /* 0x001fe400000001ff */
[----:B---3--:R-:W-:-:S04]  /*02e0*/  IMAD.MOV R7, RZ, RZ, -R9 ;  /* 0x000000ffff077224 */ /* 0x008fc800078e0a09 */
[----:B------:R-:W-:-:S04]  /*02f0*/  IMAD R7, R7, R10, RZ ;  /* 0x0000000a07077224 */ /* 0x000fc800078e02ff */
[----:B------:R-:W-:-:S04]  /*0300*/  IMAD.HI.U32 R9, R9, R7, R8 ;  /* 0x0000000709097227 */ /* 0x000fc800078e0008 */
[----:B------:R-:W-:Y:S02]  /*0310*/  IMAD.MOV.U32 R7, RZ, RZ, RZ ;  /* 0x000000ffff077224 */ /* 0x000fe400078e00ff */
[----:B------:R-:W-:-:S04]  /*0320*/  IMAD.HI.U32 R9, R9, R21, RZ ;  /* 0x0000001509097227 */ /* 0x000fc800078e00ff */
[----:B------:R-:W-:-:S04]  /*0330*/  IMAD.MOV R9, RZ, RZ, -R9 ;  /* 0x000000ffff097224 */ /* 0x000fc800078e0a09 */
[----:B------:R-:W-:-:S05]  /*0340*/  IMAD R21, R10, R9, R21 ;  /* 0x000000090a157224 */ /* 0x000fca00078e0215 */
[----:B------:R-:W-:-:S13]  /*0350*/  ISETP.GT.U32.AND P0, PT, R10, R21, PT ;  /* 0x000000150a00720c */ /* 0x000fda0003f04070 */
[----:B------:R-:W-:Y:S02]  /*0360*/  @!P0 IADD3 R21, PT, PT, R21, -R10, RZ ;  /* 0x8000000a15158210 */ /* 0x000fe40007ffe0ff */
[----:B------:R-:W-:Y:S02]  /*0370*/  ISETP.NE.AND P0, PT, R11, RZ, PT ;  /* 0x000000ff0b00720c */ /* 0x000fe40003f05270 */
[----:B------:R-:W-:-:S13]  /*0380*/  ISETP.GT.U32.AND P1, PT, R10, R21, PT ;  /* 0x000000150a00720c */ /* 0x000fda0003f24070 */
[----:B------:R-:W-:-:S05]  /*0390*/  @!P1 IMAD.IADD R21, R21, 0x1, -R10 ;  /* 0x0000000115159824 */ /* 0x000fca00078e0a0a */
[----:B------:R-:W-:Y:S02]  /*03a0*/  @!P2 IADD3 R21, PT, PT, -R21, RZ, RZ ;  /* 0x000000ff1515a210 */ /* 0x000fe40007ffe1ff */
[----:B------:R-:W-:-:S04]  /*03b0*/  @!P0 LOP3.LUT R21, RZ, R11, RZ, 0x33, !PT ;  /* 0x0000000bff158212 */ /* 0x000fc800078e33ff */
[----:B-1----:R-:W-:-:S07]  /*03c0*/  IADD3 R20, PT, PT, R21, UR5, RZ ;  /* 0x0000000515147c10 */ /* 0x002fce000fffe0ff */
.L_x_30:
[----:B0-----:R-:W0:Y:S01]  /*03d0*/  MUFU.RCP R8, R3 ;  /* 0x0000000300087308 */ /* 0x001e220000001000 */
[----:B------:R-:W-:Y:S01]  /*03e0*/  IMAD.MOV R9, RZ, RZ, -R22 ;  /* 0x000000ffff097224 */ /* 0x000fe200078e0a16 */
[----:B------:R-:W-:Y:S03]  /*03f0*/  BSSY.RECONVERGENT B1, `(.L_x_28) ;  /* 0x0000010000017945 */ /* 0x000fe60003800200 */
[----:B------:R-:W-:-:S05]  /*0400*/  IMAD R0, R9, R22, RZ ;  /* 0x0000001609007224 */ /* 0x000fca00078e02ff */
[----:B------:R-:W-:-:S04]  /*0410*/  I2FP.F32.S32 R0, R0 ;  /* 0x0000000000007245 */ /* 0x000fc80000201400 */
[----:B------:R-:W1:Y:S01]  /*0420*/  FCHK P0, R0, R3 ;  /* 0x0000000300007302 */ /* 0x000e620000000000 */
[----:B0-----:R-:W-:-:S04]  /*0430*/  FFMA R9, -R3, R8, 1 ;  /* 0x3f80000003097423 */ /* 0x001fc80000000108 */
[----:B------:R-:W-:Y:S01]  /*0440*/  FFMA R11, R8, R9, R8 ;  /* 0x00000009080b7223 */ /* 0x000fe20000000008 */
[----:B--2---:R-:W-:-:S03]  /*0450*/  IMAD R9, R22, UR10, R17 ;  /* 0x0000000a16097c24 */ /* 0x004fc6000f8e0211 */
[----:B------:R-:W-:Y:S02]  /*0460*/  FFMA R18, R0, R11, RZ ;  /* 0x0000000b00127223 */ /* 0x000fe400000000ff */
[----:B------:R-:W-:Y:S02]  /*0470*/  VIMNMX R8, PT, PT, R20, R9, PT ;  /* 0x0000000914087248 */ /* 0x000fe40003fe0100 */
[----:B------:R-:W-:Y:S02]  /*0480*/  FFMA R10, -R3, R18, R0 ;  /* 0x00000012030a7223 */ /* 0x000fe40000000100 */
[----:B------:R-:W-:Y:S02]  /*0490*/  VIMNMX R9, PT, PT, R21, R8, !PT ;  /* 0x0000000815097248 */ /* 0x000fe40007fe0100 */
[----:B------:R-:W-:Y:S01]  /*04a0*/  FFMA R18, R11, R10, R18 ;  /* 0x0000000a0b127223 */ /* 0x000fe20000000012 */
[----:B-1----:R-:W-:Y:S06]  /*04b0*/  @!P0 BRA `(.L_x_29) ;  /* 0x00000000000c8947 */ /* 0x002fec0003800000 */
[----:B------:R-:W-:-:S07]  /*04c0*/  MOV R18, 0x4e0 ;  /* 0x000004e000127802 */ /* 0x000fce0000000f00 */
[----:B------:R-:W-:Y:S05]  /*04d0*/  CALL.REL.NOINC `($__internal_0_$__cuda_sm3x_div_rn_noftz_f32_slowpath) ;  /* 0x0000000400687944 */ /* 0x000fea0003c00000 */
[----:B------:R-:W-:-:S07]  /*04e0*/  MOV R18, R0 ;  /* 0x0000000000127202 */ /* 0x000fce0000000f00 */
.L_x_29:
[----:B------:R-:W-:Y:S05]  /*04f0*/  BSYNC.RECONVERGENT B1 ;  /* 0x0000000000017941 */ /* 0x000fea0003800200 */
.L_x_28:
[----:B------:R-:W-:-:S06]  /*0500*/  IMAD.WIDE R8, R9, 0x10, R14 ;  /* 0x0000001009087825 */ /* 0x000fcc00078e020e */
[----:B------:R-:W2:Y:S01]  /*0510*/  LDG.E.128 R8, desc[UR8][R8.64] ;  /* 0x0000000808087981 */ /* 0x000ea2000c1e1d00 */
[----:B------:R-:W-:Y:S02]  /*0520*/  HFMA2 R25, -RZ, RZ, 3.7421875, 0 ;  /* 0x437c0000ff197431 */ /* 0x000fe400000001ff */
[----:B------:R-:W-:Y:S01]  /*0530*/  IMAD.MOV.U32 R19, RZ, RZ, 0x3bbb989d ;  /* 0x3bbb989dff137424 */ /* 0x000fe200078e00ff */
[----:B------:R-:W-:-:S03]  /*0540*/  IADD3 R22, PT, PT, R22, 0x1, RZ ;  /* 0x0000000116167810 */ /* 0x000fc60007ffe0ff */
[----:B------:R-:W-:-:S04]  /*0550*/  FFMA.SAT R0, R18, R19, 0.5 ;  /* 0x3f00000012007423 */ /* 0x000fc80000002013 */
[----:B------:R-:W-:-:S04]  /*0560*/  FFMA.RM R0, R0, R25, 12582913 ;  /* 0x4b40000100007423 */ /* 0x000fc80000004019 */
[C---:B------:R-:W-:Y:S01]  /*0570*/  FADD R19, R0.reuse, -12583039 ;  /* 0xcb40007f00137421 */ /* 0x040fe20000000000 */
[----:B------:R-:W-:-:S03]  /*0580*/  IMAD.SHL.U32 R0, R0, 0x800000, RZ ;  /* 0x0080000000007824 */ /* 0x000fc600078e00ff */
[----:B------:R-:W-:-:S04]  /*0590*/  FFMA R19, R18, 1.4426950216293334961, -R19 ;  /* 0x3fb8aa3b12137823 */ /* 0x000fc80000000813 */
[----:B------:R-:W-:-:S06]  /*05a0*/  FFMA R19, R18, 1.925963033500011079e-08, R19 ;  /* 0x32a5706012137823 */ /* 0x000fcc0000000013 */
[----:B------:R-:W0:Y:S02]  /*05b0*/  MUFU.EX2 R19, R19 ;  /* 0x0000001300137308 */ /* 0x000e240000000800 */
[----:B0-----:R-:W-:Y:S01]  /*05c0*/  FMUL R25, R0, R19 ;  /* 0x0000001300197220 */ /* 0x001fe20000400000 */
[----:B------:R-:W-:-:S03]  /*05d0*/  I2FP.F32.S32 R0, R22 ;  /* 0x0000001600007245 */ /* 0x000fc60000201400 */
[----:B------:R-:W-:Y:S01]  /*05e0*/  FADD R2, R25, R2 ;  /* 0x0000000219027221 */ /* 0x000fe20000000000 */
[----:B------:R-:W-:Y:S01]  /*05f0*/  FSETP.GE.AND P0, PT, R23, R0, PT ;  /* 0x000000001700720b */ /* 0x000fe20003f06000 */
[C---:B--2---:R-:W-:Y:S01]  /*0600*/  FFMA R4, R25.reuse, R8, R4 ;  /* 0x0000000819047223 */ /* 0x044fe20000000004 */
[C---:B------:R-:W-:Y:S01]  /*0610*/  FFMA R5, R25.reuse, R9, R5 ;  /* 0x0000000919057223 */ /* 0x040fe20000000005 */
[C---:B------:R-:W-:Y:S01]  /*0620*/  FFMA R6, R25.reuse, R10, R6 ;  /* 0x0000000a19067223 */ /* 0x040fe20000000006 */
[----:B------:R-:W-:-:S05]  /*0630*/  FFMA R7, R25, R11, R7 ;  /* 0x0000000b19077223 */ /* 0x000fca0000000007 */
[----:B------:R0:W-:Y:S04]  /*0640*/  STG.E.128 desc[UR8][R12.64], R4 ;  /* 0x000000040c007986 */ /* 0x0001e8000c101d08 */
[----:B------:R-:W-:Y:S05]  /*0650*/  @P0 BRA `(.L_x_30) ;  /* 0xfffffffc005c0947 */ /* 0x000fea000383ffff */
.L_x_27:
[----:B--2---:R-:W-:Y:S05]  /*0660*/  BSYNC.RECONVERGENT B0 ;  /* 0x0000000000007941 */ /* 0x004fea0003800200 */
.L_x_26:
[----:B------:R-:W1:Y:S01]  /*0670*/  MUFU.RCP R3, R2 ;  /* 0x0000000200037308 */ /* 0x000e620000001000 */
[----:B------:R-:W-:Y:S07]  /*0680*/  BSSY.RECONVERGENT B0, `(.L_x_31) ;  /* 0x000000d000007945 */ /* 0x000fee0003800200 */
[----:B------:R-:W2:Y:S01]  /*0690*/  FCHK P0, R4, R2 ;  /* 0x0000000204007302 */ /* 0x000ea20000000000 */
[----:B-1----:R-:W-:-:S04]  /*06a0*/  FFMA R0, R3, -R2, 1 ;  /* 0x3f80000003007423 */ /* 0x002fc80000000802 */
[----:B------:R-:W-:-:S04]  /*06b0*/  FFMA R3, R3, R0, R3 ;  /* 0x0000000003037223 */ /* 0x000fc80000000003 */
[----:B------:R-:W-:-:S04]  /*06c0*/  FFMA R9, R3, R4, RZ ;  /* 0x0000000403097223 */ /* 0x000fc800000000ff */
[----:B------:R-:W-:-:S04]  /*06d0*/  FFMA R8, R9, -R2, R4 ;  /* 0x8000000209087223 */ /* 0x000fc80000000004 */
[----:B------:R-:W-:Y:S01]  /*06e0*/  FFMA R8, R3, R8, R9 ;  /* 0x0000000803087223 */ /* 0x000fe20000000009 */
[----:B--2---:R-:W-:Y:S06]  /*06f0*/  @!P0 BRA `(.L_x_32) ;  /* 0x0000000000148947 */ /* 0x004fec0003800000 */
[----:B------:R-:W-:Y:S01]  /*0700*/  IMAD.MOV.U32 R0, RZ, RZ, R4 ;  /* 0x000000ffff007224 */ /* 0x000fe200078e0004 */
[----:B------:R-:W-:Y:S02]  /*0710*/  MOV R3, R2 ;  /* 0x0000000200037202 */ /* 0x000fe40000000f00 */
[----:B------:R-:W-:-:S07]  /*0720*/  MOV R18, 0x740 ;  /* 0x0000074000127802 */ /* 0x000fce0000000f00 */
[----:B0-----:R-:W-:Y:S05]  /*0730*/  CALL.REL.NOINC `($__internal_0_$__cuda_sm3x_div_rn_noftz_f32_slowpath) ;  /* 0x0000000000d07944 */ /* 0x001fea0003c00000 */
[----:B------:R-:W-:-:S07]  /*0740*/  IMAD.MOV.U32 R8, RZ, RZ, R0 ;  /* 0x000000ffff087224 */ /* 0x000fce00078e0000 */
.L_x_32:
[----:B------:R-:W-:Y:S05]  /*0750*/  BSYNC.RECONVERGENT B0 ;  /* 0x0000000000007941 */ /* 0x000fea0003800200 */
.L_x_31:
[----:B------:R-:W1:Y:S01]  /*0760*/  MUFU.RCP R3, R2 ;  /* 0x0000000200037308 */ /* 0x000e620000001000 */
[----:B------:R-:W-:Y:S07]  /*0770*/  BSSY.RECONVERGENT B0, `(.L_x_33) ;  /* 0x000000d000007945 */ /* 0x000fee0003800200 */
[----:B------:R-:W2:Y:S01]  /*0780*/  FCHK P0, R5, R2 ;  /* 0x0000000205007302 */ /* 0x000ea20000000000 */
[----:B-1----:R-:W-:-:S04]  /*0790*/  FFMA R0, R3, -R2, 1 ;  /* 0x3f80000003007423 */ /* 0x002fc80000000802 */
[----:B------:R-:W-:-:S04]  /*07a0*/  FFMA R0, R3, R0, R3 ;  /* 0x0000000003007223 */ /* 0x000fc80000000003 */
[----:B0-----:R-:W-:-:S04]  /*07b0*/  FFMA R4, R0, R5, RZ ;  /* 0x0000000500047223 */ /* 0x001fc800000000ff */
[----:B------:R-:W-:-:S04]  /*07c0*/  FFMA R9, R4, -R2, R5 ;  /* 0x8000000204097223 */ /* 0x000fc80000000005 */
[----:B------:R-:W-:Y:S01]  /*07d0*/  FFMA R9, R0, R9, R4 ;  /* 0x0000000900097223 */ /* 0x000fe20000000004 */
[----:B--2---:R-:W-:Y:S06]  /*07e0*/  @!P0 BRA `(.L_x_34) ;  /* 0x0000000000148947 */ /* 0x004fec0003800000 */
[----:B------:R-:W-:Y:S01]  /*07f0*/  MOV R0, R5 ;  /* 0x0000000500007202 */ /* 0x000fe20000000f00 */
[----:B------:R-:W-:Y:S01]  /*0800*/  IMAD.MOV.U32 R3, RZ, RZ, R2 ;  /* 0x000000ffff037224 */ /* 0x000fe200078e0002 */
[----:B------:R-:W-:-:S07]  /*0810*/  MOV R18, 0x830 ;  /* 0x0000083000127802 */ /* 0x000fce0000000f00 */
[----:B------:R-:W-:Y:S05]  /*0820*/  CALL.REL.NOINC `($__internal_0_$__cuda_sm3x_div_rn_noftz_f32_slowpath) ;  /* 0x0000000000947944 */ /* 0x000fea0003c00000 */
[----:B------:R-:W-:-:S07]  /*0830*/  MOV R9, R0 ;  /* 0x0000000000097202 */ /* 0x000fce0000000f00 */
.L_x_34:
[----:B------:R-:W-:Y:S05]  /*0840*/  BSYNC.RECONVERGENT B0 ;  /* 0x0000000000007941 */ /* 0x000fea0003800200 */
.L_x_33:
[----:B------:R-:W0:Y:S01]  /*0850*/  MUFU.RCP R3, R2 ;  /* 0x0000000200037308 */ /* 0x000e220000001000 */
[----:B------:R-:W-:Y:S07]  /*0860*/  BSSY.RECONVERGENT B0, `(.L_x_35) ;  /* 0x000000d000007945 */ /* 0x000fee0003800200 */
[----:B------:R-:W1:Y:S01]  /*0870*/  FCHK P0, R6, R2 ;  /* 0x0000000206007302 */ /* 0x000e620000000000 */
[----:B0-----:R-:W-:-:S04]  /*0880*/  FFMA R0, R3, -R2, 1 ;  /* 0x3f80000003007423 */ /* 0x001fc80000000802 */
[----:B------:R-:W-:-:S04]  /*0890*/  FFMA R3, R3, R0, R3 ;  /* 0x0000000003037223 */ /* 0x000fc80000000003 */
[----:B------:R-:W-:-:S04]  /*08a0*/  FFMA R5, R3, R6, RZ ;  /* 0x0000000603057223 */ /* 0x000fc800000000ff */
[----:B------:R-:W-:-:S04]  /*08b0*/  FFMA R10, R5, -R2, R6 ;  /* 0x80000002050a7223 */ /* 0x000fc80000000006 */
[----:B------:R-:W-:Y:S01]  /*08c0*/  FFMA R10, R3, R10, R5 ;  /* 0x0000000a030a7223 */ /* 0x000fe20000000005 */
[----:B-1----:R-:W-:Y:S06]  /*08d0*/  @!P0 BRA `(.L_x_36) ;  /* 0x0000000000148947 */ /* 0x002fec0003800000 */
[----:B------:R-:W-:Y:S01]  /*08e0*/  IMAD.MOV.U32 R0, RZ, RZ, R6 ;  /* 0x000000ffff007224 */ /* 0x000fe200078e0006 */
[----:B------:R-:W-:Y:S02]  /*08f0*/  MOV R3, R2 ;  /* 0x0000000200037202 */ /* 0x000fe40000000f00 */
[----:B------:R-:W-:-:S07]  /*0900*/  MOV R18, 0x920 ;  /* 0x0000092000127802 */ /* 0x000fce0000000f00 */
[----:B------:R-:W-:Y:S05]  /*0910*/  CALL.REL.NOINC `($__internal_0_$__cuda_sm3x_div_rn_noftz_f32_slowpath) ;  /* 0x0000000000587944 */ /* 0x000fea0003c00000 */
[----:B------:R-:W-:-:S07]  /*0920*/  IMAD.MOV.U32 R10, RZ, RZ, R0 ;  /* 0x000000ffff0a7224 */ /* 0x000fce00078e0000 */
.L_x_36:
[----:B------:R-:W-:Y:S05]  /*0930*/  BSYNC.RECONVERGENT B0 ;  /* 0x0000000000007941 */ /* 0x000fea0003800200 */
.L_x_35:
        /* <DEDUP_REMOVED lines=9> */
[----:B------:R-:W-:Y:S01]  /*09d0*/  MOV R0, R7 ;  /* 0x0000000700007202 */ /* 0x000fe20000000f00 */
[----:B------:R-:W-:Y:S01]  /*09e0*/  IMAD.MOV.U32 R3, RZ, RZ, R2 ;  /* 0x000000ffff037224 */ /* 0x000fe200078e0002 */
[----:B------:R-:W-:-:S07]  /*09f0*/  MOV R18, 0xa10 ;  /* 0x00000a1000127802 */ /* 0x000fce0000000f00 */
[----:B------:R-:W-:Y:S05]  /*0a00*/  CALL.REL.NOINC `($__internal_0_$__cuda_sm3x_div_rn_noftz_f32_slowpath) ;  /* 0x00000000001c7944 */ /* 0x000fea0003c00000 */
[----:B------:R-:W-:-:S07]  /*0a10*/  MOV R11, R0 ;  /* 0x00000000000b7202 */ /* 0x000fce0000000f00 */
.L_x_38:
[----:B------:R-:W-:Y:S05]  /*0a20*/  BSYNC.RECONVERGENT B0 ;  /* 0x0000000000007941 */ /* 0x000fea0003800200 */
.L_x_37:
[----:B------:R0:W-:Y:S01]  /*0a30*/  STG.E.128 desc[UR8][R12.64], R8 ;  /* 0x000000080c007986 */ /* 0x0001e2000c101d08 */
[----:B------:R-:W-:-:S05]  /*0a40*/  IMAD.IADD R17, R16, 0x1, R17 ;  /* 0x0000000110117824 */ /* 0x000fca00078e0211 */
[----:B------:R-:W-:-:S13]  /*0a50*/  ISETP.GE.AND P0, PT, R17, UR4, PT ;  /* 0x0000000411007c0c */ /* 0x000fda000bf06270 */
[----:B0-----:R-:W-:Y:S05]  /*0a60*/  @!P0 BRA `(.L_x_39) ;  /* 0xfffffff4009c8947 */ /* 0x001fea000383ffff */
[----:B------:R-:W-:Y:S05]  /*0a70*/  EXIT ;  /* 0x000000000000794d */ /* 0x000fea0003800000 */
        .weak           $__internal_0_$__cuda_sm3x_div_rn_noftz_f32_slowpath
        .type           $__internal_0_$__cuda_sm3x_div_rn_noftz_f32_slowpath,@function
        .size           $__internal_0_$__cuda_sm3x_div_rn_noftz_f32_slowpath,(.L_x_82 - $__internal_0_$__cuda_sm3x_div_rn_noftz_f32_slowpath)
$__internal_0_$__cuda_sm3x_div_rn_noftz_f32_slowpath:
[----:B------:R-:W-:Y:S01]  /*0a80*/  SHF.R.U32.HI R11, RZ, 0x17, R3 ;  /* 0x00000017ff0b7819 */ /* 0x000fe20000011603 */
[----:B------:R-:W-:Y:S01]  /*0a90*/  BSSY.RECONVERGENT B2, `(.L_x_40) ;  /* 0x0000063000027945 */ /* 0x000fe20003800200 */
[----:B------:R-:W-:Y:S02]  /*0aa0*/  SHF.R.U32.HI R26, RZ, 0x17, R0 ;  /* 0x00000017ff1a7819 */ /* 0x000fe40000011600 */
[----:B------:R-:W-:Y:S02]  /*0ab0*/  LOP3.LUT R11, R11, 0xff, RZ, 0xc0, !PT ;  /* 0x000000ff0b0b7812 */ /* 0x000fe400078ec0ff */
[----:B------:R-:W-:Y:S02]  /*0ac0*/  LOP3.LUT R26, R26, 0xff, RZ, 0xc0, !PT ;  /* 0x000000ff1a1a7812 */ /* 0x000fe400078ec0ff */
[----:B------:R-:W-:Y:S02]  /*0ad0*/  IADD3 R25, PT, PT, R11, -0x1, RZ ;  /* 0xffffffff0b197810 */ /* 0x000fe40007ffe0ff */
[----:B------:R-:W-:Y:S01]  /*0ae0*/  MOV R27, R3 ;  /* 0x00000003001b7202 */ /* 0x000fe20000000f00 */
[----:B------:R-:W-:Y:S01]  /*0af0*/  VIADD R24, R26, 0xffffffff ;  /* 0xffffffff1a187836 */ /* 0x000fe20000000000 */
[----:B------:R-:W-:-:S04]  /*0b00*/  ISETP.GT.U32.AND P0, PT, R25, 0xfd, PT ;  /* 0x000000fd1900780c */ /* 0x000fc80003f04070 */
[----:B------:R-:W-:-:S13]  /*0b10*/  ISETP.GT.U32.OR P0, PT, R24, 0xfd, P0 ;  /* 0x000000fd1800780c */ /* 0x000fda0000704470 */
[----:B------:R-:W-:Y:S01]  /*0b20*/  @!P0 IMAD.MOV.U32 R19, RZ, RZ, RZ ;  /* 0x000000ffff138224 */ /* 0x000fe200078e00ff */
[----:B------:R-:W-:Y:S06]  /*0b30*/  @!P0 BRA `(.L_x_41) ;  /* 0x00000000005c8947 */ /* 0x000fec0003800000 */
[----:B------:R-:W-:Y:S02]  /*0b40*/  FSETP.GTU.FTZ.AND P0, PT, |R0|, +INF , PT ;  /* 0x7f8000000000780b */ /* 0x000fe40003f1c200 */
[----:B------:R-:W-:-:S04]  /*0b50*/  FSETP.GTU.FTZ.AND P1, PT, |R3|, +INF , PT ;  /* 0x7f8000000300780b */ /* 0x000fc80003f3c200 */
[----:B------:R-:W-:-:S13]  /*0b60*/  PLOP3.LUT P0, PT, P0, P1, PT, 0xf8, 0x8f ;  /* 0x00000000008f781c */ /* 0x000fda0000703f70 */
[----:B------:R-:W-:Y:S05]  /*0b70*/  @P0 BRA `(.L_x_42) ;  /* 0x00000004004c0947 */ /* 0x000fea0003800000 */
[----:B------:R-:W-:-:S13]  /*0b80*/  LOP3.LUT P0, RZ, R27, 0x7fffffff, R0, 0xc8, !PT ;  /* 0x7fffffff1bff7812 */ /* 0x000fda000780c800 */
[----:B------:R-:W-:Y:S05]  /*0b90*/  @!P0 BRA `(.L_x_43) ;  /* 0x00000004003c8947 */ /* 0x000fea0003800000 */
[C---:B------:R-:W-:Y:S02]  /*0ba0*/  FSETP.NEU.FTZ.AND P2, PT, |R0|.reuse, +INF , PT ;  /* 0x7f8000000000780b */ /* 0x040fe40003f5d200 */
[----:B------:R-:W-:Y:S02]  /*0bb0*/  FSETP.NEU.FTZ.AND P1, PT, |R3|, +INF , PT ;  /* 0x7f8000000300780b */ /* 0x000fe40003f3d200 */
[----:B------:R-:W-:-:S11]  /*0bc0*/  FSETP.NEU.FTZ.AND P0, PT, |R0|, +INF , PT ;  /* 0x7f8000000000780b */ /* 0x000fd60003f1d200 */
[----:B------:R-:W-:Y:S05]  /*0bd0*/  @!P1 BRA !P2, `(.L_x_43) ;  /* 0x00000004002c9947 */ /* 0x000fea0005000000 */
[----:B------:R-:W-:-:S04]  /*0be0*/  LOP3.LUT P2, RZ, R0, 0x7fffffff, RZ, 0xc0, !PT ;  /* 0x7fffffff00ff7812 */ /* 0x000fc8000784c0ff */
[----:B------:R-:W-:-:S13]  /*0bf0*/  PLOP3.LUT P1, PT, P1, P2, PT, 0x2f, 0xf2 ;  /* 0x0000000000f2781c */ /* 0x000fda0000f24577 */
[----:B------:R-:W-:Y:S05]  /*0c00*/  @P1 BRA `(.L_x_44) ;  /* 0x0000000400181947 */ /* 0x000fea0003800000 */
[----:B------:R-:W-:-:S04]  /*0c10*/  LOP3.LUT P1, RZ, R27, 0x7fffffff, RZ, 0xc0, !PT ;  /* 0x7fffffff1bff7812 */ /* 0x000fc8000782c0ff */
[----:B------:R-:W-:-:S13]  /*0c20*/  PLOP3.LUT P0, PT, P0, P1, PT, 0x2f, 0xf2 ;  /* 0x0000000000f2781c */ /* 0x000fda0000702577 */
[----:B------:R-:W-:Y:S05]  /*0c30*/  @P0 BRA `(.L_x_45) ;  /* 0x0000000400000947 */ /* 0x000fea0003800000 */
[----:B------:R-:W-:Y:S02]  /*0c40*/  ISETP.GE.AND P0, PT, R24, RZ, PT ;  /* 0x000000ff1800720c */ /* 0x000fe40003f06270 */
[----:B------:R-:W-:-:S11]  /*0c50*/  ISETP.GE.AND P1, PT, R25, RZ, PT ;  /* 0x000000ff1900720c */ /* 0x000fd60003f26270 */
[----:B------:R-:W-:Y:S01]  /*0c60*/  @P0 MOV R19, RZ ;  /* 0x000000ff00130202 */ /* 0x000fe20000000f00 */
[----:B------:R-:W-:Y:S02]  /*0c70*/  @!P0 IMAD.MOV.U32 R19, RZ, RZ, -0x40 ;  /* 0xffffffc0ff138424 */ /* 0x000fe400078e00ff */
[----:B------:R-:W-:Y:S01]  /*0c80*/  @!P0 FFMA R0, R0, 1.84467440737095516160e+19, RZ ;  /* 0x5f80000000008823 */ /* 0x000fe200000000ff */
[----:B------:R-:W-:Y:S02]  /*0c90*/  @!P1 FFMA R27, R3, 1.84467440737095516160e+19, RZ ;  /* 0x5f800000031b9823 */ /* 0x000fe400000000ff */
[----:B------:R-:W-:-:S07]  /*0ca0*/  @!P1 IADD3 R19, PT, PT, R19, 0x40, RZ ;  /* 0x0000004013139810 */ /* 0x000fce0007ffe0ff */
.L_x_41:
[----:B------:R-:W-:Y:S01]  /*0cb0*/  LEA R24, R11, 0xc0800000, 0x17 ;  /* 0xc08000000b187811 */ /* 0x000fe200078eb8ff */
[----:B------:R-:W-:Y:S01]  /*0cc0*/  BSSY.RECONVERGENT B3, `(.L_x_46) ;  /* 0x0000036000037945 */ /* 0x000fe20003800200 */
[----:B------:R-:W-:-:S03]  /*0cd0*/  IADD3 R26, PT, PT, R26, -0x7f, RZ ;  /* 0xffffff811a1a7810 */ /* 0x000fc60007ffe0ff */
[----:B------:R-:W-:Y:S02]  /*0ce0*/  IMAD.IADD R29, R27, 0x1, -R24 ;  /* 0x000000011b1d7824 */ /* 0x000fe400078e0a18 */
[C---:B------:R-:W-:Y:S01]  /*0cf0*/  IMAD R0, R26.reuse, -0x800000, R0 ;  /* 0xff8000001a007824 */ /* 0x040fe200078e0200 */
[----:B------:R-:W-:Y:S01]  /*0d00*/  IADD3 R26, PT, PT, R26, 0x7f, -R11 ;  /* 0x0000007f1a1a7810 */ /* 0x000fe20007ffe80b */
[----:B------:R-:W0:Y:S01]  /*0d10*/  MUFU.RCP R24, R29 ;  /* 0x0000001d00187308 */ /* 0x000e220000001000 */
[----:B------:R-:W-:-:S03]  /*0d20*/  FADD.FTZ R27, -R29, -RZ ;  /* 0x800000ff1d1b7221 */ /* 0x000fc60000010100 */
[----:B------:R-:W-:Y:S02]  /*0d30*/  IMAD.IADD R19, R26, 0x1, R19 ;  /* 0x000000011a137824 */ /* 0x000fe400078e0213 */
[----:B0-----:R-:W-:-:S04]  /*0d40*/  FFMA R25, R24, R27, 1 ;  /* 0x3f80000018197423 */ /* 0x001fc8000000001b */
[----:B------:R-:W-:-:S04]  /*0d50*/  FFMA R24, R24, R25, R24 ;  /* 0x0000001918187223 */ /* 0x000fc80000000018 */
[----:B------:R-:W-:-:S04]  /*0d60*/  FFMA R25, R0, R24, RZ ;  /* 0x0000001800197223 */ /* 0x000fc800000000ff */
[----:B------:R-:W-:-:S04]  /*0d70*/  FFMA R28, R27, R25, R0 ;  /* 0x000000191b1c7223 */ /* 0x000fc80000000000 */
[----:B------:R-:W-:-:S04]  /*0d80*/  FFMA R25, R24, R28, R25 ;  /* 0x0000001c18197223 */ /* 0x000fc80000000019 */
[----:B------:R-:W-:-:S04]  /*0d90*/  FFMA R28, R27, R25, R0 ;  /* 0x000000191b1c7223 */ /* 0x000fc80000000000 */
[----:B------:R-:W-:-:S05]  /*0da0*/  FFMA R0, R24, R28, R25 ;  /* 0x0000001c18007223 */ /* 0x000fca0000000019 */
[----:B------:R-:W-:-:S04]  /*0db0*/  SHF.R.U32.HI R11, RZ, 0x17, R0 ;  /* 0x00000017ff0b7819 */ /* 0x000fc80000011600 */
[----:B------:R-:W-:-:S04]  /*0dc0*/  LOP3.LUT R26, R11, 0xff, RZ, 0xc0, !PT ;  /* 0x000000ff0b1a7812 */ /* 0x000fc800078ec0ff */
[----:B------:R-:W-:-:S05]  /*0dd0*/  IADD3 R11, PT, PT, R26, R19, RZ ;  /* 0x000000131a0b7210 */ /* 0x000fca0007ffe0ff */
[----:B------:R-:W-:-:S05]  /*0de0*/  VIADD R26, R11, 0xffffffff ;  /* 0xffffffff0b1a7836 */ /* 0x000fca0000000000 */
[----:B------:R-:W-:-:S13]  /*0df0*/  ISETP.GE.U32.AND P0, PT, R26, 0xfe, PT ;  /* 0x000000fe1a00780c */ /* 0x000fda0003f06070 */
[----:B------:R-:W-:Y:S05]  /*0e00*/  @!P0 BRA `(.L_x_47) ;  /* 0x0000000000808947 */ /* 0x000fea0003800000 */
[----:B------:R-:W-:-:S13]  /*0e10*/  ISETP.GT.AND P0, PT, R11, 0xfe, PT ;  /* 0x000000fe0b00780c */ /* 0x000fda0003f04270 */
[----:B------:R-:W-:Y:S05]  /*0e20*/  @P0 BRA `(.L_x_48) ;  /* 0x00000000006c0947 */ /* 0x000fea0003800000 */
[----:B------:R-:W-:-:S13]  /*0e30*/  ISETP.GE.AND P0, PT, R11, 0x1, PT ;  /* 0x000000010b00780c */ /* 0x000fda0003f06270 */
[----:B------:R-:W-:Y:S05]  /*0e40*/  @P0 BRA `(.L_x_49) ;  /* 0x0000000000740947 */ /* 0x000fea0003800000 */
[----:B------:R-:W-:Y:S02]  /*0e50*/  ISETP.GE.AND P0, PT, R11, -0x18, PT ;  /* 0xffffffe80b00780c */ /* 0x000fe40003f06270 */
[----:B------:R-:W-:-:S11]  /*0e60*/  LOP3.LUT R0, R0, 0x80000000, RZ, 0xc0, !PT ;  /* 0x8000000000007812 */ /* 0x000fd600078ec0ff */
[----:B------:R-:W-:Y:S05]  /*0e70*/  @!P0 BRA `(.L_x_49) ;  /* 0x0000000000688947 */ /* 0x000fea0003800000 */
[CCC-:B------:R-:W-:Y:S01]  /*0e80*/  FFMA.RZ R26, R24.reuse, R28.reuse, R25.reuse ;  /* 0x0000001c181a7223 */ /* 0x1c0fe2000000c019 */
[CCC-:B------:R-:W-:Y:S01]  /*0e90*/  FFMA.RP R19, R24.reuse, R28.reuse, R25.reuse ;  /* 0x0000001c18137223 */ /* 0x1c0fe20000008019 */
[----:B------:R-:W-:Y:S01]  /*0ea0*/  FFMA.RM R24, R24, R28, R25 ;  /* 0x0000001c18187223 */ /* 0x000fe20000004019 */
[C---:B------:R-:W-:Y:S02]  /*0eb0*/  IADD3 R25, PT, PT, R11.reuse, 0x20, RZ ;  /* 0x000000200b197810 */ /* 0x040fe40007ffe0ff */
[----:B------:R-:W-:Y:S02]  /*0ec0*/  LOP3.LUT R26, R26, 0x7fffff, RZ, 0xc0, !PT ;  /* 0x007fffff1a1a7812 */ /* 0x000fe400078ec0ff */
[C---:B------:R-:W-:Y:S02]  /*0ed0*/  ISETP.NE.AND P2, PT, R11.reuse, RZ, PT ;  /* 0x000000ff0b00720c */ /* 0x040fe40003f45270 */
[----:B------:R-:W-:Y:S02]  /*0ee0*/  LOP3.LUT R26, R26, 0x800000, RZ, 0xfc, !PT ;  /* 0x008000001a1a7812 */ /* 0x000fe400078efcff */
[----:B------:R-:W-:Y:S01]  /*0ef0*/  ISETP.NE.AND P1, PT, R11, RZ, PT ;  /* 0x000000ff0b00720c */ /* 0x000fe20003f25270 */
[----:B------:R-:W-:Y:S01]  /*0f00*/  IMAD.MOV R11, RZ, RZ, -R11 ;  /* 0x000000ffff0b7224 */ /* 0x000fe200078e0a0b */
[----:B------:R-:W-:-:S02]  /*0f10*/  SHF.L.U32 R25, R26, R25, RZ ;  /* 0x000000191a197219 */ /* 0x000fc400000006ff */
[----:B------:R-:W-:Y:S02]  /*0f20*/  FSETP.NEU.FTZ.AND P0, PT, R19, R24, PT ;  /* 0x000000181300720b */ /* 0x000fe40003f1d000 */
[----:B------:R-:W-:Y:S02]  /*0f30*/  SEL R11, R11, RZ, P2 ;  /* 0x000000ff0b0b7207 */ /* 0x000fe40001000000 */
[----:B------:R-:W-:Y:S02]  /*0f40*/  ISETP.NE.AND P1, PT, R25, RZ, P1 ;  /* 0x000000ff1900720c */ /* 0x000fe40000f25270 */
[----:B------:R-:W-:Y:S02]  /*0f50*/  SHF.R.U32.HI R11, RZ, R11, R26 ;  /* 0x0000000bff0b7219 */ /* 0x000fe4000001161a */
[----:B------:R-:W-:Y:S02]  /*0f60*/  PLOP3.LUT P0, PT, P0, P1, PT, 0xf8, 0x8f ;  /* 0x00000000008f781c */ /* 0x000fe40000703f70 */
[----:B------:R-:W-:-:S02]  /*0f70*/  SHF.R.U32.HI R24, RZ, 0x1, R11 ;  /* 0x00000001ff187819 */ /* 0x000fc4000001160b */
[----:B------:R-:W-:-:S04]  /*0f80*/  SEL R19, RZ, 0x1, !P0 ;  /* 0x00000001ff137807 */ /* 0x000fc80004000000 */
[----:B------:R-:W-:-:S04]  /*0f90*/  LOP3.LUT R26, R19, 0x1, R24, 0xf8, !PT ;  /* 0x00000001131a7812 */ /* 0x000fc800078ef818 */
[----:B------:R-:W-:-:S04]  /*0fa0*/  LOP3.LUT R11, R26, R11, RZ, 0xc0, !PT ;  /* 0x0000000b1a0b7212 */ /* 0x000fc800078ec0ff */
[----:B------:R-:W-:-:S04]  /*0fb0*/  IADD3 R11, PT, PT, R24, R11, RZ ;  /* 0x0000000b180b7210 */ /* 0x000fc80007ffe0ff */
[----:B------:R-:W-:Y:S01]  /*0fc0*/  LOP3.LUT R0, R11, R0, RZ, 0xfc, !PT ;  /* 0x000000000b007212 */ /* 0x000fe200078efcff */
[----:B------:R-:W-:Y:S06]  /*0fd0*/  BRA `(.L_x_49) ;  /* 0x0000000000107947 */ /* 0x000fec0003800000 */
.L_x_48:
[----:B------:R-:W-:-:S04]  /*0fe0*/  LOP3.LUT R0, R0, 0x80000000, RZ, 0xc0, !PT ;  /* 0x8000000000007812 */ /* 0x000fc800078ec0ff */
[----:B------:R-:W-:Y:S01]  /*0ff0*/  LOP3.LUT R0, R0, 0x7f800000, RZ, 0xfc, !PT ;  /* 0x7f80000000007812 */ /* 0x000fe200078efcff */
[----:B------:R-:W-:Y:S06]  /*1000*/  BRA `(.L_x_49) ;  /* 0x0000000000047947 */ /* 0x000fec0003800000 */
.L_x_47:
[----:B------:R-:W-:-:S07]  /*1010*/  IMAD R0, R19, 0x800000, R0 ;  /* 0x0080000013007824 */ /* 0x000fce00078e0200 */
.L_x_49:
[----:B------:R-:W-:Y:S05]  /*1020*/  BSYNC.RECONVERGENT B3 ;  /* 0x0000000000037941 */ /* 0x000fea0003800200 */
.L_x_46:
[----:B------:R-:W-:Y:S05]  /*1030*/  BRA `(.L_x_50) ;  /* 0x0000000000207947 */ /* 0x000fea0003800000 */
.L_x_45:
[----:B------:R-:W-:-:S04]  /*1040*/  LOP3.LUT R0, R27, 0x80000000, R0, 0x48, !PT ;  /* 0x800000001b007812 */ /* 0x000fc800078e4800 */
[----:B------:R-:W-:Y:S01]  /*1050*/  LOP3.LUT R0, R0, 0x7f800000, RZ, 0xfc, !PT ;  /* 0x7f80000000007812 */ /* 0x000fe200078efcff */
[----:B------:R-:W-:Y:S06]  /*1060*/  BRA `(.L_x_50) ;  /* 0x0000000000147947 */ /* 0x000fec0003800000 */
.L_x_44:
[----:B------:R-:W-:Y:S01]  /*1070*/  LOP3.LUT R0, R27, 0x80000000, R0, 0x48, !PT ;  /* 0x800000001b007812 */ /* 0x000fe200078e4800 */
[----:B------:R-:W-:Y:S06]  /*1080*/  BRA `(.L_x_50) ;  /* 0x00000000000c7947 */ /* 0x000fec0003800000 */
.L_x_43:
[----:B------:R-:W0:Y:S01]  /*1090*/  MUFU.RSQ R0, -QNAN ;  /* 0xffc0000000007908 */ /* 0x000e220000001400 */
[----:B------:R-:W-:Y:S05]  /*10a0*/  BRA `(.L_x_50) ;  /* 0x0000000000047947 */ /* 0x000fea0003800000 */
.L_x_42:
[----:B------:R-:W-:-:S07]  /*10b0*/  FADD.FTZ R0, R0, R3 ;  /* 0x0000000300007221 */ /* 0x000fce0000010000 */
.L_x_50:
[----:B------:R-:W-:Y:S05]  /*10c0*/  BSYNC.RECONVERGENT B2 ;  /* 0x0000000000027941 */ /* 0x000fea0003800200 */
.L_x_40:
[----:B------:R-:W-:-:S04]  /*10d0*/  HFMA2 R19, -RZ, RZ, 0, 0 ;  /* 0x00000000ff137431 */ /* 0x000fc800000001ff */
[----:B0-----:R-:W-:Y:S05]  /*10e0*/  RET.REL.NODEC R18 `(gaussVertical) ;  /* 0xffffffec12c47950 */ /* 0x001fea0003c3ffff */
.L_x_51:
        /* <DEDUP_REMOVED lines=9> */
.L_x_82:


//--------------------- .text.gaussHorizontal     --------------------------
	.section	.text.gaussHorizontal,"ax",@progbits
	.align	128
        .global         gaussHorizontal
        .type           gaussHorizontal,@function
        .size           gaussHorizontal,(.L_x_83 - gaussHorizontal)
        .other          gaussHorizontal,@"STO_CUDA_ENTRY STV_DEFAULT"
gaussHorizontal:
.text.gaussHorizontal:
[----:B------:R-:W0:Y:S01]  /*0000*/  LDC R1, c[0x0][0x37c] ;  /* 0x0000df00ff017b82 */ /* 0x000e220000000800 */
[----:B------:R-:W1:Y:S01]  /*0010*/  S2R R2, SR_TID.X ;  /* 0x0000000000027919 */ /* 0x000e620000002100 */
[----:B------:R-:W2:Y:S06]  /*0020*/  LDCU UR7, c[0x0][0x2fc] ;  /* 0x00005f80ff0777ac */ /* 0x000eac0008000800 */
[----:B------:R-:W1:Y:S01]  /*0030*/  S2UR UR8, SR_CTAID.X ;  /* 0x00000000000879c3 */ /* 0x000e620000002500 */
[----:B0-----:R-:W-:Y:S01]  /*0040*/  VIADD R1, R1, 0xfffffff8 ;  /* 0xfffffff801017836 */ /* 0x001fe20000000000 */
[----:B------:R-:W0:Y:S01]  /*0050*/  LDCU.64 UR4, c[0x0][0x398] ;  /* 0x00007300ff0477ac */ /* 0x000e220008000a00 */
[----:B------:R-:W3:Y:S05]  /*0060*/  LDCU UR6, c[0x0][0x2f8] ;  /* 0x00005f00ff0677ac */ /* 0x000eea0008000800 */
[----:B------:R-:W1:Y:S01]  /*0070*/  LDC R19, c[0x0][0x360] ;  /* 0x0000d800ff137b82 */ /* 0x000e620000000800 */
[----:B0-----:R-:W-:Y:S01]  /*0080*/  UIMAD UR38, UR5, UR4, URZ ;  /* 0x00000004052672a4 */ /* 0x001fe2000f8e02ff */
[----:B---3--:R-:W-:-:S05]  /*0090*/  IADD3 R17, P1, PT, R1, UR6, RZ ;  /* 0x0000000601117c10 */ /* 0x008fca000ff3e0ff */
[----:B--2---:R-:W-:Y:S02]  /*00a0*/  IMAD.X R16, RZ, RZ, UR7, P1 ;  /* 0x00000007ff107e24 */ /* 0x004fe400088e06ff */
[----:B-1----:R-:W-:-:S05]  /*00b0*/  IMAD R2, R19, UR8, R2 ;  /* 0x0000000813027c24 */ /* 0x002fca000f8e0202 */
[----:B------:R-:W-:-:S13]  /*00c0*/  ISETP.GE.AND P0, PT, R2, UR38, PT ;  /* 0x0000002602007c0c */ /* 0x000fda000bf06270 */
[----:B------:R-:W-:Y:S05]  /*00d0*/  @P0 EXIT ;  /* 0x000000000000094d */ /* 0x000fea0003800000 */
[----:B------:R-:W0:Y:S01]  /*00e0*/  LDCU UR5, c[0x0][0x370] ;  /* 0x00006e00ff0577ac */ /* 0x000e220008000800 */
[----:B------:R-:W1:Y:S01]  /*00f0*/  LDCU.64 UR36, c[0x0][0x358] ;  /* 0x00006b00ff2477ac */ /* 0x000e620008000a00 */
[----:B------:R-:W-:Y:S01]  /*0100*/  UIADD3 UR39, UPT, UPT, UR4, -0x1, URZ ;  /* 0xffffffff04277890 */ /* 0x000fe2000fffe0ff */
[----:B0-----:R-:W-:-:S11]  /*0110*/  IMAD R19, R19, UR5, RZ ;  /* 0x0000000513137c24 */ /* 0x001fd6000f8e02ff */
.L_x_67:
[----:B------:R-:W0:Y:S08]  /*0120*/  LDC.64 R4, c[0x0][0x390] ;  /* 0x0000e400ff047b82 */ /* 0x000e300000000a00 */
[----:B------:R-:W2:Y:S01]  /*0130*/  LDC.64 R12, c[0x0][0x388] ;  /* 0x0000e200ff0c7b82 */ /* 0x000ea20000000a00 */
[----:B0-----:R-:W-:-:S05]  /*0140*/  IMAD.WIDE R4, R2, 0x4, R4 ;  /* 0x0000000402047825 */ /* 0x001fca00078e0204 */
[----:B-1----:R-:W3:Y:S01]  /*0150*/  LDG.E R0, desc[UR36][R4.64] ;  /* 0x0000002404007981 */ /* 0x002ee2000c1e1900 */
[----:B------:R-:W-:Y:S01]  /*0160*/  HFMA2 R6, -RZ, RZ, 2, 0 ;  /* 0x40000000ff067431 */ /* 0x000fe200000001ff */
[----:B------:R-:W-:Y:S01]  /*0170*/  BSSY.RECONVERGENT B0, `(.L_x_52) ;  /* 0x0000053000007945 */ /* 0x000fe20003800200 */
[----:B--2---:R-:W-:-:S05]  /*0180*/  IMAD.WIDE R12, R2, 0x10, R12 ;  /* 0x00000010020c7825 */ /* 0x004fca00078e020c */
[----:B------:R0:W-:Y:S01]  /*0190*/  STG.E.128 desc[UR36][R12.64], RZ ;  /* 0x000000ff0c007986 */ /* 0x0001e2000c101d24 */
[----:B---3--:R-:W-:-:S06]  /*01a0*/  FMUL R3, R0, 3 ;  /* 0x4040000000037820 */ /* 0x008fcc0000400000 */
[----:B------:R-:W1:Y:S02]  /*01b0*/  FRND.CEIL R3, R3 ;  /* 0x0000000300037307 */ /* 0x000e640000209000 */
[----:B-1----:R-:W-:Y:S01]  /*01c0*/  FFMA R23, R3, R6, 1 ;  /* 0x3f80000003177423 */ /* 0x002fe20000000006 */
[----:B------:R-:W-:Y:S01]  /*01d0*/  IMAD.MOV.U32 R3, RZ, RZ, RZ ;  /* 0x000000ffff037224 */ /* 0x000fe200078e00ff */
[----:B------:R-:W-:Y:S02]  /*01e0*/  CS2R R6, SRZ ;  /* 0x0000000000067805 */ /* 0x000fe4000001ff00 */
[C---:B------:R-:W-:Y:S01]  /*01f0*/  FMUL R21, R23.reuse, -0.5 ;  /* 0xbf00000017157820 */ /* 0x040fe20000400000 */
[----:B------:R-:W-:-:S05]  /*0200*/  FMUL R23, R23, 0.5 ;  /* 0x3f00000017177820 */ /* 0x000fca0000400000 */
[----:B------:R-:W1:Y:S02]  /*0210*/  F2I.TRUNC.NTZ R21, R21 ;  /* 0x0000001500157305 */ /* 0x000e64000020f100 */
[----:B-1----:R-:W-:-:S04]  /*0220*/  I2FP.F32.S32 R4, R21 ;  /* 0x0000001500047245 */ /* 0x002fc80000201400 */
[----:B------:R-:W-:Y:S02]  /*0230*/  FSETP.GE.AND P0, PT, R23, R4, PT ;  /* 0x000000041700720b */ /* 0x000fe40003f06000 */
[----:B------:R-:W-:-:S11]  /*0240*/  CS2R R4, SRZ ;  /* 0x0000000000047805 */ /* 0x000fd6000001ff00 */
[----:B0-----:R-:W-:Y:S05]  /*0250*/  @!P0 BRA `(.L_x_53) ;  /* 0x0000000400108947 */ /* 0x001fea0003800000 */
[----:B------:R-:W0:Y:S01]  /*0260*/  LDC R18, c[0x0][0x398] ;  /* 0x0000e600ff127b82 */ /* 0x000e220000000800 */
[----:B------:R-:W-:Y:S01]  /*0270*/  IABS R22, R2 ;  /* 0x0000000200167213 */ /* 0x000fe20000000000 */
[----:B------:R-:W-:Y:S01]  /*0280*/  FADD R0, R0, 9.9999999747524270788e-07 ;  /* 0x358637bd00007421 */ /* 0x000fe20000000000 */
[----:B------:R-:W-:-:S03]  /*0290*/  ISETP.GE.AND P2, PT, R2, RZ, PT ;  /* 0x000000ff0200720c */ /* 0x000fc60003f46270 */
[----:B------:R-:W-:Y:S01]  /*02a0*/  FMUL R20, R0, R0 ;  /* 0x0000000000147220 */ /* 0x000fe20000400000 */
[----:B0-----:R-:W-:-:S04]  /*02b0*/  IABS R7, R18 ;  /* 0x0000001200077213 */ /* 0x001fc80000000000 */
[----:B------:R-:W0:Y:S08]  /*02c0*/  I2F.RP R10, R7 ;  /* 0x00000007000a7306 */ /* 0x000e300000209400 */
[----:B0-----:R-:W0:Y:S02]  /*02d0*/  MUFU.RCP R10, R10 ;  /* 0x0000000a000a7308 */ /* 0x001e240000001000 */
[----:B0-----:R-:W-:-:S06]  /*02e0*/  VIADD R8, R10, 0xffffffe ;  /* 0x0ffffffe0a087836 */ /* 0x001fcc0000000000 */
[----:B------:R0:W1:Y:S02]  /*02f0*/  F2I.FTZ.U32.TRUNC.NTZ R9, R8 ;  /* 0x0000000800097305 */ /* 0x000064000021f000 */
[----:B0-----:R-:W-:Y:S01]  /*0300*/  IMAD.MOV.U32 R8, RZ, RZ, RZ ;  /* 0x000000ffff087224 */ /* 0x001fe200078e00ff */
[----:B-1----:R-:W-:-:S05]  /*0310*/  IADD3 R14, PT, PT, RZ, -R9, RZ ;  /* 0x80000009ff0e7210 */ /* 0x002fca0007ffe0ff */
[----:B------:R-:W-:Y:S02]  /*0320*/  IMAD R11, R14, R7, RZ ;  /* 0x000000070e0b7224 */ /* 0x000fe400078e02ff */
[----:B------:R-:W0:Y:S02]  /*0330*/  LDC.64 R14, c[0x0][0x380] ;  /* 0x0000e000ff0e7b82 */ /* 0x000e240000000a00 */
[----:B------:R-:W-:-:S06]  /*0340*/  IMAD.HI.U32 R9, R9, R11, R8 ;  /* 0x0000000b09097227 */ /* 0x000fcc00078e0008 */
[----:B------:R-:W-:-:S04]  /*0350*/  IMAD.HI.U32 R9, R9, R22, RZ ;  /* 0x0000001609097227 */ /* 0x000fc800078e00ff */
[----:B------:R-:W-:-:S04]  /*0360*/  IMAD.MOV R9, RZ, RZ, -R9 ;  /* 0x000000ffff097224 */ /* 0x000fc800078e0a09 */
[----:B------:R-:W-:-:S05]  /*0370*/  IMAD R22, R7, R9, R22 ;  /* 0x0000000907167224 */ /* 0x000fca00078e0216 */
[----:B------:R-:W-:-:S13]  /*0380*/  ISETP.GT.U32.AND P0, PT, R7, R22, PT ;  /* 0x000000160700720c */ /* 0x000fda0003f04070 */
[----:B------:R-:W-:Y:S02]  /*0390*/  @!P0 IADD3 R22, PT, PT, R22, -R7, RZ ;  /* 0x8000000716168210 */ /* 0x000fe40007ffe0ff */
[----:B------:R-:W-:Y:S02]  /*03a0*/  ISETP.NE.AND P0, PT, R18, RZ, PT ;  /* 0x000000ff1200720c */ /* 0x000fe40003f05270 */
[----:B------:R-:W-:-:S13]  /*03b0*/  ISETP.GT.U32.AND P1, PT, R7, R22, PT ;  /* 0x000000160700720c */ /* 0x000fda0003f24070 */
[----:B------:R-:W-:Y:S01]  /*03c0*/  @!P1 IMAD.IADD R22, R22, 0x1, -R7 ;  /* 0x0000000116169824 */ /* 0x000fe200078e0a07 */
[----:B------:R-:W-:-:S03]  /*03d0*/  MOV R7, RZ ;  /* 0x000000ff00077202 */ /* 0x000fc60000000f00 */
[----:B------:R-:W-:Y:S01]  /*03e0*/  @!P2 IMAD.MOV R22, RZ, RZ, -R22 ;  /* 0x000000ffff16a224 */ /* 0x000fe200078e0a16 */
[----:B------:R-:W-:-:S05]  /*03f0*/  @!P0 LOP3.LUT R22, RZ, R18, RZ, 0x33, !PT ;  /* 0x00000012ff168212 */ /* 0x000fca00078e33ff */
[----:B0-----:R-:W-:-:S07]  /*0400*/  IMAD.IADD R18, R2, 0x1, -R22 ;  /* 0x0000000102127824 */ /* 0x001fce00078e0a16 */
.L_x_56:
        /* <DEDUP_REMOVED lines=8> */
[----:B------:R-:W-:-:S03]  /*0490*/  VIADDMNMX.RELU R9, R22, R21, UR39, PT ;  /* 0x0000002716097e46 */ /* 0x000fc6000b801115 */
[----:B------:R-:W-:Y:S01]  /*04a0*/  FFMA R24, R0, R11, RZ ;  /* 0x0000000b00187223 */ /* 0x000fe200000000ff */
[----:B------:R-:W-:-:S03]  /*04b0*/  IADD3 R9, PT, PT, R18, R9, RZ ;  /* 0x0000000912097210 */ /* 0x000fc60007ffe0ff */
[----:B------:R-:W-:-:S04]  /*04c0*/  FFMA R8, -R20, R24, R0 ;  /* 0x0000001814087223 */ /* 0x000fc80000000100 */
[----:B------:R-:W-:Y:S01]  /*04d0*/  FFMA R24, R11, R8, R24 ;  /* 0x000000080b187223 */ /* 0x000fe20000000018 */
[----:B-1----:R-:W-:Y:S06]  /*04e0*/  @!P0 BRA `(.L_x_55) ;  /* 0x0000000000108947 */ /* 0x002fec0003800000 */
[----:B------:R-:W-:Y:S01]  /*04f0*/  IMAD.MOV.U32 R27, RZ, RZ, R20 ;  /* 0x000000ffff1b7224 */ /* 0x000fe200078e0014 */
[----:B------:R-:W-:-:S07]  /*0500*/  MOV R28, 0x520 ;  /* 0x00000520001c7802 */ /* 0x000fce0000000f00 */
[----:B------:R-:W-:Y:S05]  /*0510*/  CALL.REL.NOINC `($__internal_1_$__cuda_sm3x_div_rn_noftz_f32_slowpath) ;  /* 0x0000000400ac7944 */ /* 0x000fea0003c00000 */
[----:B------:R-:W-:-:S07]  /*0520*/  MOV R24, R0 ;  /* 0x0000000000187202 */ /* 0x000fce0000000f00 */
.L_x_55:
[----:B------:R-:W-:Y:S05]  /*0530*/  BSYNC.RECONVERGENT B1 ;  /* 0x0000000000017941 */ /* 0x000fea0003800200 */
.L_x_54:
        /* <DEDUP_REMOVED lines=22> */
.L_x_53:
[----:B------:R-:W-:Y:S05]  /*06a0*/  BSYNC.RECONVERGENT B0 ;  /* 0x0000000000007941 */ /* 0x000fea0003800200 */
.L_x_52:
        /* <DEDUP_REMOVED lines=12> */
[----:B0-----:R-:W-:Y:S05]  /*0770*/  CALL.REL.NOINC `($__internal_1_$__cuda_sm3x_div_rn_noftz_f32_slowpath) ;  /* 0x0000000400147944 */ /* 0x001fea0003c00000 */
[----:B------:R-:W-:-:S07]  /*0780*/  IMAD.MOV.U32 R8, RZ, RZ, R0 ;  /* 0x000000ffff087224 */ /* 0x000fce00078e0000 */
.L_x_58:
[----:B------:R-:W-:Y:S05]  /*0790*/  BSYNC.RECONVERGENT B0 ;  /* 0x0000000000007941 */ /* 0x000fea0003800200 */
.L_x_57:
        /* <DEDUP_REMOVED lines=12> */
[----:B------:R-:W-:Y:S05]  /*0860*/  CALL.REL.NOINC `($__internal_1_$__cuda_sm3x_div_rn_noftz_f32_slowpath) ;  /* 0x0000000000d87944 */ /* 0x000fea0003c00000 */
[----:B------:R-:W-:-:S07]  /*0870*/  MOV R9, R0 ;  /* 0x0000000000097202 */ /* 0x000fce0000000f00 */
.L_x_60:
[----:B------:R-:W-:Y:S05]  /*0880*/  BSYNC.RECONVERGENT B0 ;  /* 0x0000000000007941 */ /* 0x000fea0003800200 */
.L_x_59:
        /* <DEDUP_REMOVED lines=12> */
[----:B------:R-:W-:Y:S05]  /*0950*/  CALL.REL.NOINC `($__internal_1_$__cuda_sm3x_div_rn_noftz_f32_slowpath) ;  /* 0x00000000009c7944 */ /* 0x000fea0003c00000 */
[----:B------:R-:W-:-:S07]  /*0960*/  IMAD.MOV.U32 R10, RZ, RZ, R0 ;  /* 0x000000ffff0a7224 */ /* 0x000fce00078e0000 */
.L_x_62:
[----:B------:R-:W-:Y:S05]  /*0970*/  BSYNC.RECONVERGENT B0 ;  /* 0x0000000000007941 */ /* 0x000fea0003800200 */
.L_x_61:
        /* <DEDUP_REMOVED lines=12> */
[----:B------:R-:W-:Y:S05]  /*0a40*/  CALL.REL.NOINC `($__internal_1_$__cuda_sm3x_div_rn_noftz_f32_slowpath) ;  /* 0x0000000000607944 */ /* 0x000fea0003c00000 */
[----:B------:R-:W-:-:S07]  /*0a50*/  MOV R11, R0 ;  /* 0x00000000000b7202 */ /* 0x000fce0000000f00 */
.L_x_64:
[----:B------:R-:W-:Y:S05]  /*0a60*/  BSYNC.RECONVERGENT B0 ;  /* 0x0000000000007941 */ /* 0x000fea0003800200 */
.L_x_63:
[----:B------:R0:W-:Y:S01]  /*0a70*/  STG.E.128 desc[UR36][R12.64], R8 ;  /* 0x000000080c007986 */ /* 0x0001e2000c101d24 */
[----:B------:R-:W-:Y:S01]  /*0a80*/  FSETP.GEU.AND P0, PT, R9, RZ, PT ;  /* 0x000000ff0900720b */ /* 0x000fe20003f0e000 */
[----:B------:R-:W-:Y:S03]  /*0a90*/  BSSY.RECONVERGENT B6, `(.L_x_65) ;  /* 0x000000f000067945 */ /* 0x000fe60003800200 */
[----:B------:R-:W-:-:S13]  /*0aa0*/  FSETP.GEU.OR P0, PT, R8, RZ, P0 ;  /* 0x000000ff0800720b */ /* 0x000fda000070e400 */
[----:B0-----:R-:W-:Y:S05]  /*0ab0*/  @P0 BRA `(.L_x_66) ;  /* 0x0000000000300947 */ /* 0x001fea0003800000 */
[----:B------:R-:W0:Y:S01]  /*0ac0*/  LDCU UR4, c[0x0][0x2f8] ;  /* 0x00005f00ff0477ac */ /* 0x000e220008000800 */
[----:B------:R-:W-:Y:S01]  /*0ad0*/  MOV R0, 0x48 ;  /* 0x0000004800007802 */ /* 0x000fe20000000f00 */
[----:B------:R-:W-:Y:S01]  /*0ae0*/  IMAD.MOV.U32 R7, RZ, RZ, R16 ;  /* 0x000000ffff077224 */ /* 0x000fe200078e0010 */
[----:B------:R-:W-:Y:S02]  /*0af0*/  MOV R6, R17 ;  /* 0x0000001100067202 */ /* 0x000fe40000000f00 */
[----:B------:R1:W2:Y:S01]  /*0b00*/  LDC.64 R8, c[0x4][R0] ;  /* 0x0100000000087b82 */ /* 0x0002a20000000a00 */
[----:B0-----:R-:W-:Y:S01]  /*0b10*/  VIADD R3, R17, -UR4 ;  /* 0x8000000411037c36 */ /* 0x001fe20008000000 */
[----:B------:R-:W0:Y:S04]  /*0b20*/  LDCU.64 UR4, c[0x4][0x40] ;  /* 0x01000800ff0477ac */ /* 0x000e280008000a00 */
[----:B------:R1:W-:Y:S01]  /*0b30*/  STL [R3], R2 ;  /* 0x0000000203007387 */ /* 0x0003e20000100800 */
[----:B0-----:R-:W-:Y:S01]  /*0b40*/  MOV R4, UR4 ;  /* 0x0000000400047c02 */ /* 0x001fe20008000f00 */
[----:B-1----:R-:W-:-:S07]  /*0b50*/  IMAD.U32 R5, RZ, RZ, UR5 ;  /* 0x00000005ff057e24 */ /* 0x002fce000f8e00ff */
[----:B------:R-:W-:-:S07]  /*0b60*/  LEPC R20, `(.L_x_66) ;  /* 0x000000001014794e */ /* 0x000fce0000000000 */
[----:B--2---:R-:W-:Y:S05]  /*0b70*/  CALL.ABS.NOINC R8 ;  /* 0x0000000008007343 */ /* 0x004fea0003c00000 */
.L_x_66:
[----:B------:R-:W-:Y:S05]  /*0b80*/  BSYNC.RECONVERGENT B6 ;  /* 0x0000000000067941 */ /* 0x000fea0003800200 */
.L_x_65:
[----:B------:R-:W-:-:S04]  /*0b90*/  IADD3 R2, PT, PT, R19, R2, RZ ;  /* 0x0000000213027210 */ /* 0x000fc80007ffe0ff */
[----:B------:R-:W-:-:S13]  /*0ba0*/  ISETP.GE.AND P0, PT, R2, UR38, PT ;  /* 0x0000002602007c0c */ /* 0x000fda000bf06270 */
[----:B------:R-:W-:Y:S05]  /*0bb0*/  @!P0 BRA `(.L_x_67) ;  /* 0xfffffff400588947 */ /* 0x000fea000383ffff */
[----:B------:R-:W-:Y:S05]  /*0bc0*/  EXIT ;  /* 0x000000000000794d */ /* 0x000fea0003800000 */
        .weak           $__internal_1_$__cuda_sm3x_div_rn_noftz_f32_slowpath
        .type           $__internal_1_$__cuda_sm3x_div_rn_noftz_f32_slowpath,@function
        .size           $__internal_1_$__cuda_sm3x_div_rn_noftz_f32_slowpath,(.L_x_83 - $__internal_1_$__cuda_sm3x_div_rn_noftz_f32_slowpath)
$__internal_1_$__cuda_sm3x_div_rn_noftz_f32_slowpath:
[----:B------:R-:W-:Y:S01]  /*0bd0*/  SHF.R.U32.HI R26, RZ, 0x17, R27 ;  /* 0x00000017ff1a7819 */ /* 0x000fe2000001161b */
[----:B------:R-:W-:Y:S01]  /*0be0*/  BSSY.RECONVERGENT B2, `(.L_x_68) ;  /* 0x0000062000027945 */ /* 0x000fe20003800200 */
[----:B------:R-:W-:Y:S02]  /*0bf0*/  SHF.R.U32.HI R24, RZ, 0x17, R0 ;  /* 0x00000017ff187819 */ /* 0x000fe40000011600 */
[----:B------:R-:W-:Y:S02]  /*0c00*/  LOP3.LUT R26, R26, 0xff, RZ, 0xc0, !PT ;  /* 0x000000ff1a1a7812 */ /* 0x000fe400078ec0ff */
[----:B------:R-:W-:-:S03]  /*0c10*/  LOP3.LUT R24, R24, 0xff, RZ, 0xc0, !PT ;  /* 0x000000ff18187812 */ /* 0x000fc600078ec0ff */
[----:B------:R-:W-:Y:S01]  /*0c20*/  VIADD R25, R26, 0xffffffff ;  /* 0xffffffff1a197836 */ /* 0x000fe20000000000 */
[----:B------:R-:W-:-:S04]  /*0c30*/  IADD3 R11, PT, PT, R24, -0x1, RZ ;  /* 0xffffffff180b7810 */ /* 0x000fc80007ffe0ff */
        /* <DEDUP_REMOVED lines=27> */
.L_x_69:
[----:B------:R-:W-:Y:S01]  /*0df0*/  LEA R11, R26, 0xc0800000, 0x17 ;  /* 0xc08000001a0b7811 */ /* 0x000fe200078eb8ff */
[----:B------:R-:W-:Y:S01]  /*0e00*/  BSSY.RECONVERGENT B3, `(.L_x_74) ;  /* 0x0000036000037945 */ /* 0x000fe20003800200 */
[----:B------:R-:W-:-:S03]  /*0e10*/  IADD3 R25, PT, PT, R24, -0x7f, RZ ;  /* 0xffffff8118197810 */ /* 0x000fc60007ffe0ff */
[----:B------:R-:W-:Y:S01]  /*0e20*/  IMAD.IADD R27, R27, 0x1, -R11 ;  /* 0x000000011b1b7824 */ /* 0x000fe200078e0a0b */
[C---:B------:R-:W-:Y:S01]  /*0e30*/  IADD3 R26, PT, PT, R25.reuse, 0x7f, -R26 ;  /* 0x0000007f191a7810 */ /* 0x040fe20007ffe81a */
[----:B------:R-:W-:Y:S02]  /*0e40*/  IMAD R0, R25, -0x800000, R0 ;  /* 0xff80000019007824 */ /* 0x000fe400078e0200 */
[----:B------:R0:W1:Y:S02]  /*0e50*/  MUFU.RCP R11, R27 ;  /* 0x0000001b000b7308 */ /* 0x0000640000001000 */
[----:B------:R-:W-:Y:S02]  /*0e60*/  IMAD.IADD R29, R26, 0x1, R29 ;  /* 0x000000011a1d7824 */ /* 0x000fe400078e021d */
[----:B0-----:R-:W-:-:S04]  /*0e70*/  FADD.FTZ R27, -R27, -RZ ;  /* 0x800000ff1b1b7221 */ /* 0x001fc80000010100 */
[----:B-1----:R-:W-:-:S04]  /*0e80*/  FFMA R24, R11, R27, 1 ;  /* 0x3f8000000b187423 */ /* 0x002fc8000000001b */
        /* <DEDUP_REMOVED lines=22> */
[C---:B------:R-:W-:Y:S02]  /*0ff0*/  ISETP.NE.AND P2, PT, R27.reuse, RZ, PT ;  /* 0x000000ff1b00720c */ /* 0x040fe40003f45270 */
[----:B------:R-:W-:Y:S02]  /*1000*/  LOP3.LUT R11, R26, 0x7fffff, RZ, 0xc0, !PT ;  /* 0x007fffff1a0b7812 */ /* 0x000fe400078ec0ff */
[----:B------:R-:W-:Y:S02]  /*1010*/  IADD3 R26, PT, PT, R27, 0x20, RZ ;  /* 0x000000201b1a7810 */ /* 0x000fe40007ffe0ff */
        /* <DEDUP_REMOVED lines=16> */
.L_x_76:
[----:B------:R-:W-:-:S04]  /*1120*/  LOP3.LUT R0, R0, 0x80000000, RZ, 0xc0, !PT ;  /* 0x8000000000007812 */ /* 0x000fc800078ec0ff */
[----:B------:R-:W-:Y:S01]  /*1130*/  LOP3.LUT R0, R0, 0x7f800000, RZ, 0xfc, !PT ;  /* 0x7f80000000007812 */ /* 0x000fe200078efcff */
[----:B------:R-:W-:Y:S06]  /*1140*/  BRA `(.L_x_77) ;  /* 0x0000000000047947 */ /* 0x000fec0003800000 */
.L_x_75:
[----:B------:R-:W-:-:S07]  /*1150*/  IMAD R0, R29, 0x800000, R0 ;  /* 0x008000001d007824 */ /* 0x000fce00078e0200 */
.L_x_77:
[----:B------:R-:W-:Y:S05]  /*1160*/  BSYNC.RECONVERGENT B3 ;  /* 0x0000000000037941 */ /* 0x000fea0003800200 */
.L_x_74:
[----:B------:R-:W-:Y:S05]  /*1170*/  BRA `(.L_x_78) ;  /* 0x0000000000207947 */ /* 0x000fea0003800000 */
.L_x_73:
[----:B------:R-:W-:-:S04]  /*1180*/  LOP3.LUT R0, R27, 0x80000000, R0, 0x48, !PT ;  /* 0x800000001b007812 */ /* 0x000fc800078e4800 */
[----:B------:R-:W-:Y:S01]  /*1190*/  LOP3.LUT R0, R0, 0x7f800000, RZ, 0xfc, !PT ;  /* 0x7f80000000007812 */ /* 0x000fe200078efcff */
[----:B------:R-:W-:Y:S06]  /*11a0*/  BRA `(.L_x_78) ;  /* 0x0000000000147947 */ /* 0x000fec0003800000 */
.L_x_72:
[----:B------:R-:W-:Y:S01]  /*11b0*/  LOP3.LUT R0, R27, 0x80000000, R0, 0x48, !PT ;  /* 0x800000001b007812 */ /* 0x000fe200078e4800 */
[----:B------:R-:W-:Y:S06]  /*11c0*/  BRA `(.L_x_78) ;  /* 0x00000000000c7947 */ /* 0x000fec0003800000 */
.L_x_71:
[----:B------:R-:W0:Y:S01]  /*11d0*/  MUFU.RSQ R0, -QNAN ;  /* 0xffc0000000007908 */ /* 0x000e220000001400 */
[----:B------:R-:W-:Y:S05]  /*11e0*/  BRA `(.L_x_78) ;  /* 0x0000000000047947 */ /* 0x000fea0003800000 */
.L_x_70:
[----:B------:R-:W-:-:S07]  /*11f0*/  FADD.FTZ R0, R0, R27 ;  /* 0x0000001b00007221 */ /* 0x000fce0000010000 */
.L_x_78:
[----:B------:R-:W-:Y:S05]  /*1200*/  BSYNC.RECONVERGENT B2 ;  /* 0x0000000000027941 */ /* 0x000fea0003800200 */
.L_x_68:
[----:B------:R-:W-:-:S04]  /*1210*/  HFMA2 R29, -RZ, RZ, 0, 0 ;  /* 0x00000000ff1d7431 */ /* 0x000fc800000001ff */
[----:B0-----:R-:W-:Y:S05]  /*1220*/  RET.REL.NODEC R28 `(gaussHorizontal) ;  /* 0xffffffec1c747950 */ /* 0x001fea0003c3ffff */
.L_x_79:
        /* <DEDUP_REMOVED lines=13> */
.L_x_83:


//--------------------- .text.setFloatKernel      --------------------------
	.section	.text.setFloatKernel,"ax",@progbits
	.align	128
        .global         setFloatKernel
        .type           setFloatKernel,@function
        .size           setFloatKernel,(.L_x_87 - setFloatKernel)
        .other          setFloatKernel,@"STO_CUDA_ENTRY STV_DEFAULT"
setFloatKernel:
.text.setFloatKernel:
[----:B------:R-:W-:Y:S01]  /*0000*/  LDC R1, c[0x0][0x37c] ;  /* 0x0000df00ff017b82 */ /* 0x000fe20000000800 */
[----:B------:R-:W0:Y:S07]  /*0010*/  S2R R0, SR_TID.X ;  /* 0x0000000000007919 */ /* 0x000e2e0000002100 */
[----:B------:R-:W0:Y:S01]  /*0020*/  S2UR UR4, SR_CTAID.X ;  /* 0x00000000000479c3 */ /* 0x000e220000002500 */
[----:B------:R-:W1:Y:S07]  /*0030*/  LDCU UR5, c[0x0][0x388] ;  /* 0x00007100ff0577ac */ /* 0x000e6e0008000800 */
[----:B------:R-:W0:Y:S02]  /*0040*/  LDC R7, c[0x0][0x360] ;  /* 0x0000d800ff077b82 */ /* 0x000e240000000800 */
[----:B0-----:R-:W-:-:S05]  /*0050*/  IMAD R0, R7, UR4, R0 ;  /* 0x0000000407007c24 */ /* 0x001fca000f8e0200 */
[----:B-1----:R-:W-:-:S13]  /*0060*/  ISETP.GE.U32.AND P0, PT, R0, UR5, PT ;  /* 0x0000000500007c0c */ /* 0x002fda000bf06070 */
[----:B------:R-:W-:Y:S05]  /*0070*/  @P0 EXIT ;  /* 0x000000000000094d */ /* 0x000fea0003800000 */
[----:B------:R-:W0:Y:S01]  /*0080*/  LDC R9, c[0x0][0x38c] ;  /* 0x0000e300ff097b82 */ /* 0x000e220000000800 */
[----:B------:R-:W1:Y:S01]  /*0090*/  LDCU UR4, c[0x0][0x370] ;  /* 0x00006e00ff0477ac */ /* 0x000e620008000800 */
[----:B------:R-:W2:Y:S06]  /*00a0*/  LDCU.64 UR6, c[0x0][0x358] ;  /* 0x00006b00ff0677ac */ /* 0x000eac0008000a00 */
[----:B------:R-:W3:Y:S01]  /*00b0*/  LDC.64 R4, c[0x0][0x380] ;  /* 0x0000e000ff047b82 */ /* 0x000ee20000000a00 */
[----:B-1----:R-:W-:-:S07]  /*00c0*/  IMAD R7, R7, UR4, RZ ;  /* 0x0000000407077c24 */ /* 0x002fce000f8e02ff */
.L_x_80:
[----:B---3--:R-:W-:Y:S01]  /*00d0*/  IMAD.WIDE R2, R0, 0x4, R4 ;  /* 0x0000000400027825 */ /* 0x008fe200078e0204 */
[----:B------:R-:W-:-:S04]  /*00e0*/  IADD3 R0, PT, PT, R7, R0, RZ ;  /* 0x0000000007007210 */ /* 0x000fc80007ffe0ff */
[----:B0-2---:R1:W-:Y:S01]  /*00f0*/  STG.E desc[UR6][R2.64], R9 ;  /* 0x0000000902007986 */ /* 0x0053e2000c101906 */
[----:B------:R-:W-:-:S13]  /*0100*/  ISETP.GE.U32.AND P0, PT, R0, UR5, PT ;  /* 0x0000000500007c0c */ /* 0x000fda000bf06070 */
[----:B-1----:R-:W-:Y:S05]  /*0110*/  @!P0 BRA `(.L_x_80) ;  /* 0xfffffffc00ec8947 */ /* 0x002fea000383ffff */
[----:B------:R-:W-:Y:S05]  /*0120*/  EXIT ;  /* 0x000000000000794d */ /* 0x000fea0003800000 */
.L_x_81:
        /* <DEDUP_REMOVED lines=13> */
.L_x_87:


//--------------------- .nv.global.init           --------------------------
	.section	.nv.global.init,"aw",@progbits
	.align	4
.nv.global.init:
	.type		mrg32k3aM1SubSeq,@object
	.size		mrg32k3aM1SubSeq,(mrg32k3aM2SubSeq - mrg32k3aM1SubSeq)
mrg32k3aM1SubSeq:
        /*0000*/ 	.byte	0x0b, 0xcc, 0xee, 0x04, 0x73, 0x29, 0x8b, 0x6f, 0xf6, 0x53, 0x03, 0xf6, 0x23, 0xf6, 0xea, 0xda
        /* <DEDUP_REMOVED lines=125> */
	.type		mrg32k3aM2SubSeq,@object
	.size		mrg32k3aM2SubSeq,(mrg32k3aM1 - mrg32k3aM2SubSeq)
mrg32k3aM2SubSeq:
        /* <DEDUP_REMOVED lines=126> */
	.type		mrg32k3aM1,@object
	.size		mrg32k3aM1,(mrg32k3aM1Seq - mrg32k3aM1)
mrg32k3aM1:
        /* <DEDUP_REMOVED lines=144> */
	.type		mrg32k3aM1Seq,@object
	.size		mrg32k3aM1Seq,(mrg32k3aM2 - mrg32k3aM1Seq)
mrg32k3aM1Seq:
        /* <DEDUP_REMOVED lines=144> */
	.type		mrg32k3aM2,@object
	.size		mrg32k3aM2,(mrg32k3aM2Seq - mrg32k3aM2)
mrg32k3aM2:
        /* <DEDUP_REMOVED lines=144> */
	.type		mrg32k3aM2Seq,@object
	.size		mrg32k3aM2Seq,(precalc_xorwow_matrix - mrg32k3aM2Seq)
mrg32k3aM2Seq:
        /* <DEDUP_REMOVED lines=144> */
	.type		precalc_xorwow_matrix,@object
	.size		precalc_xorwow_matrix,(precalc_xorwow_offset_matrix - precalc_xorwow_matrix)
precalc_xorwow_matrix:
        /* <DEDUP_REMOVED lines=6400> */
	.type		precalc_xorwow_offset_matrix,@object
	.size		precalc_xorwow_offset_matrix,($str - precalc_xorwow_offset_matrix)
precalc_xorwow_offset_matrix:
        /* <DEDUP_REMOVED lines=6400> */
	.type		$str,@object
	.size		$str,(.L_9 - $str)
$str:
        /*353c0*/ 	.byte	0x25, 0x64, 0x0a, 0x00
.L_9:


//--------------------- .nv.shared.reserved.0     --------------------------
	.section	.nv.shared.reserved.0,"aw",@nobits
	.weak		__nv_reservedSMEM_offset_0_alias
	.size		__nv_reservedSMEM_offset_0_alias, 0, 64
	.other		__nv_reservedSMEM_offset_0_alias,@"STO_CUDA_RESERVED_SHARED STV_DEFAULT"
__nv_reservedSMEM_offset_0_alias:
	.zero		0
	.zero		64


//--------------------- .nv.constant0.setupCurandKernel --------------------------
	.section	.nv.constant0.setupCurandKernel,"a",@progbits
	.sectionflags	@""
	.align	4
.nv.constant0.setupCurandKernel:
	.zero		912


//--------------------- .nv.constant0.gaussVertical --------------------------
	.section	.nv.constant0.gaussVertical,"a",@progbits
	.sectionflags	@""
	.align	4
.nv.constant0.gaussVertical:
	.zero		928


//--------------------- .nv.constant0.gaussHorizontal --------------------------
	.section	.nv.constant0.gaussHorizontal,"a",@progbits
	.sectionflags	@""
	.align	4
.nv.constant0.gaussHorizontal:
	.zero		928


//--------------------- .nv.constant0.setFloatKernel --------------------------
	.section	.nv.constant0.setFloatKernel,"a",@progbits
	.sectionflags	@""
	.align	4
.nv.constant0.setFloatKernel:
	.zero		912


//--------------------- SYMBOLS --------------------------

	.type		.nv.reservedSmem.offset0,@object
	.size		.nv.reservedSmem.offset0,0x4
	.type		vprintf,@function
